// auto-generated by cutlass_sweep.gemm — config: {"arch": "sm_90", "cluster_m": 2, "cluster_n": 1, "dtype": "bf16", "dtype_b": "bf16", "layout": "nt", "stages": 0, "tile_k": 128, "tile_m": 128, "tile_n": 8}
#include "cutlass/cutlass.h"
#include "cutlass/gemm/collective/collective_builder.hpp"
#include "cutlass/gemm/device/gemm_universal_adapter.h"
#include "cutlass/gemm/kernel/gemm_universal.hpp"
#include "cutlass/epilogue/collective/collective_builder.hpp"

using ElemA = cutlass::bfloat16_t;
using ElemB = cutlass::bfloat16_t;
using ElemCD = cutlass::bfloat16_t;
using Acc  = float;
using TileShape    = cute::Shape<cute::_128, cute::_8, cute::_128>;
using ClusterShape = cute::Shape<cute::_2, cute::_1, cute::_1>;

using CollectiveEpilogue = typename cutlass::epilogue::collective::CollectiveBuilder<
    cutlass::arch::Sm90, cutlass::arch::OpClassTensorOp,
    TileShape, ClusterShape,
    cutlass::epilogue::collective::EpilogueTileAuto,
    Acc, Acc,
    ElemCD, cutlass::layout::RowMajor, 128 / cutlass::sizeof_bits<ElemCD>::value,
    ElemCD, cutlass::layout::RowMajor, 128 / cutlass::sizeof_bits<ElemCD>::value,
    cutlass::epilogue::collective::EpilogueScheduleAuto
  >::CollectiveOp;

using CollectiveMainloop = typename cutlass::gemm::collective::CollectiveBuilder<
    cutlass::arch::Sm90, cutlass::arch::OpClassTensorOp,
    ElemA, cutlass::layout::RowMajor, 128 / cutlass::sizeof_bits<ElemA>::value,
    ElemB, cutlass::layout::ColumnMajor, 128 / cutlass::sizeof_bits<ElemB>::value,
    Acc,
    TileShape, ClusterShape,
    cutlass::gemm::collective::StageCountAutoCarveout<static_cast<int>(sizeof(typename CollectiveEpilogue::SharedStorage))>,
    cutlass::gemm::collective::KernelScheduleAuto
  >::CollectiveOp;

using GemmKernel = cutlass::gemm::kernel::GemmUniversal<
    cute::Shape<int,int,int,int>,
    CollectiveMainloop,
    CollectiveEpilogue
>;
using Gemm = cutlass::gemm::device::GemmUniversalAdapter<GemmKernel>;

// Force the device kernel symbol into the cubin without needing a host main.
auto* _anchor = &cutlass::device_kernel<GemmKernel>;


// ===== COMPILED SASS (sm_90a) =====

	.target	sm_90a

	.elftype	@"ET_EXEC"


//--------------------- .note.nv.tkinfo           --------------------------
	.section	.note.nv.tkinfo,"",@"SHT_NOTE"
	.sectionflags	@"SHF_NOTE_NV_TKINFO"
	.tkinfo
        /*0018*/ 	.word	0x00000002
        /*0030*/ 	.string	""
        /*0030*/ 	.string	"ptxas"
        /*0030*/ 	.string	"Cuda compilation tools, release 13.0, V13.0.88"
        /*0030*/ 	.string	"Build cuda_13.0.r13.0/compiler.36424714_0"
        /*0030*/ 	.string	"-arch sm_90a -m 64 "



//--------------------- .note.nv.cuinfo           --------------------------
	.section	.note.nv.cuinfo,"",@"SHT_NOTE"
	.sectionflags	@"SHF_NOTE_NV_CUINFO"
        /*0018*/ 	.short	0x0002
        /*001a*/ 	.short	0x005a
        /*001c*/ 	.short	0x0082
	.zero		2


//--------------------- .nv.info                  --------------------------
	.section	.nv.info,"",@"SHT_CUDA_INFO"
	.align	4


	//----- nvinfo : EIATTR_REGCOUNT
	.align		4
        /*0000*/ 	.byte	0x04, 0x2f
        /*0002*/ 	.short	(.L_15 - .L_14)
	.align		4
.L_14:
        /*0004*/ 	.word	index@(_ZN7cutlass13device_kernelINS_4gemm6kernel13GemmUniversalIN4cute5tupleIJiiiiEEENS1_10collective13CollectiveMmaINS1_34MainloopSm90TmaGmmaWarpSpecializedILi6ENS5_IJNS4_1CILi2EEENSA_ILi1EEESC_EEENS1_35KernelTmaWarpSpecializedCooperativeEEENS5_IJNSA_ILi128EEENSA_ILi8EEESG_EEENS_10bfloat16_tENS5_IJlSC_lEEESJ_SK_NS4_8TiledMMAINS4_8MMA_AtomIJNS4_4SM904GMMA26MMA_64x8x16_F32BF16BF16_SSILNSO_5MajorE0ELSQ_0ELNSO_7ScaleInE1ELSR_1EEEEEENS4_6LayoutISD_NS5_IJSC_NSA_ILi0EEESV_EEEEENS5_IJNS4_10UnderscoreESY_SY_EEEEENS4_13SM90_TMA_LOADENS4_14ComposedLayoutINS4_7SwizzleILi3ELi4ELi3EEENS4_18smem_ptr_flag_bitsILi16EEENSU_INS5_IJSH_NSA_ILi64EEEEEENS5_IJS17_SC_EEEEEEEvNS4_8identityENS4_23SM90_TMA_LOAD_MULTICASTES1B_vS1C_EENS_8epilogue10collective6detail29Sm90TmaWarpSpecializedAdapterINS1G_15DefaultEpilogueISJ_SK_SK_NS1F_6thread17LinearCombinationISJ_Li1EffLNS1K_9ScaleType4KindE0ELNS_15FloatRoundStyleE2ESJ_EENS1_15EpilogueDefaultEEEEEvvEEEEvNT_6ParamsE)
        /*0008*/ 	.word	0x000000a8


	//----- nvinfo : EIATTR_FRAME_SIZE
	.align		4
.L_15:
        /*000c*/ 	.byte	0x04, 0x11
        /*000e*/ 	.short	(.L_17 - .L_16)
	.align		4
.L_16:
        /*0010*/ 	.word	index@(_ZN7cutlass13device_kernelINS_4gemm6kernel13GemmUniversalIN4cute5tupleIJiiiiEEENS1_10collective13CollectiveMmaINS1_34MainloopSm90TmaGmmaWarpSpecializedILi6ENS5_IJNS4_1CILi2EEENSA_ILi1EEESC_EEENS1_35KernelTmaWarpSpecializedCooperativeEEENS5_IJNSA_ILi128EEENSA_ILi8EEESG_EEENS_10bfloat16_tENS5_IJlSC_lEEESJ_SK_NS4_8TiledMMAINS4_8MMA_AtomIJNS4_4SM904GMMA26MMA_64x8x16_F32BF16BF16_SSILNSO_5MajorE0ELSQ_0ELNSO_7ScaleInE1ELSR_1EEEEEENS4_6LayoutISD_NS5_IJSC_NSA_ILi0EEESV_EEEEENS5_IJNS4_10UnderscoreESY_SY_EEEEENS4_13SM90_TMA_LOADENS4_14ComposedLayoutINS4_7SwizzleILi3ELi4ELi3EEENS4_18smem_ptr_flag_bitsILi16EEENSU_INS5_IJSH_NSA_ILi64EEEEEENS5_IJS17_SC_EEEEEEEvNS4_8identityENS4_23SM90_TMA_LOAD_MULTICASTES1B_vS1C_EENS_8epilogue10collective6detail29Sm90TmaWarpSpecializedAdapterINS1G_15DefaultEpilogueISJ_SK_SK_NS1F_6thread17LinearCombinationISJ_Li1EffLNS1K_9ScaleType4KindE0ELNS_15FloatRoundStyleE2ESJ_EENS1_15EpilogueDefaultEEEEEvvEEEEvNT_6ParamsE)
        /*0014*/ 	.word	0x00000000


	//----- nvinfo : EIATTR_MIN_STACK_SIZE
	.align		4
.L_17:
        /*0018*/ 	.byte	0x04, 0x12
        /*001a*/ 	.short	(.L_19 - .L_18)
	.align		4
.L_18:
        /*001c*/ 	.word	index@(_ZN7cutlass13device_kernelINS_4gemm6kernel13GemmUniversalIN4cute5tupleIJiiiiEEENS1_10collective13CollectiveMmaINS1_34MainloopSm90TmaGmmaWarpSpecializedILi6ENS5_IJNS4_1CILi2EEENSA_ILi1EEESC_EEENS1_35KernelTmaWarpSpecializedCooperativeEEENS5_IJNSA_ILi128EEENSA_ILi8EEESG_EEENS_10bfloat16_tENS5_IJlSC_lEEESJ_SK_NS4_8TiledMMAINS4_8MMA_AtomIJNS4_4SM904GMMA26MMA_64x8x16_F32BF16BF16_SSILNSO_5MajorE0ELSQ_0ELNSO_7ScaleInE1ELSR_1EEEEEENS4_6LayoutISD_NS5_IJSC_NSA_ILi0EEESV_EEEEENS5_IJNS4_10UnderscoreESY_SY_EEEEENS4_13SM90_TMA_LOADENS4_14ComposedLayoutINS4_7SwizzleILi3ELi4ELi3EEENS4_18smem_ptr_flag_bitsILi16EEENSU_INS5_IJSH_NSA_ILi64EEEEEENS5_IJS17_SC_EEEEEEEvNS4_8identityENS4_23SM90_TMA_LOAD_MULTICASTES1B_vS1C_EENS_8epilogue10collective6detail29Sm90TmaWarpSpecializedAdapterINS1G_15DefaultEpilogueISJ_SK_SK_NS1F_6thread17LinearCombinationISJ_Li1EffLNS1K_9ScaleType4KindE0ELNS_15FloatRoundStyleE2ESJ_EENS1_15EpilogueDefaultEEEEEvvEEEEvNT_6ParamsE)
        /*0020*/ 	.word	0x00000000
.L_19:


//--------------------- .nv.compat                --------------------------
	.section	.nv.compat,"",@"SHT_CUDA_COMPAT_INFO"
	.align	4
        /*0000*/ 	.byte	0x02, 0x09, 0x01, 0x00, 0x02, 0x02, 0x04, 0x00, 0x02, 0x05, 0x05, 0x00, 0x03, 0x07, 0x01, 0x01
        /*0010*/ 	.byte	0x02, 0x03, 0x01, 0x00, 0x02, 0x06, 0x01, 0x00, 0x04, 0x0b, 0x08, 0x00, 0x00, 0x00, 0x00, 0x00
        /*0020*/ 	.byte	0x00, 0x00, 0x00, 0x00


//--------------------- .nv.info._ZN7cutlass13device_kernelINS_4gemm6kernel13GemmUniversalIN4cute5tupleIJiiiiEEENS1_10collective13CollectiveMmaINS1_34MainloopSm90TmaGmmaWarpSpecializedILi6ENS5_IJNS4_1CILi2EEENSA_ILi1EEESC_EEENS1_35KernelTmaWarpSpecializedCooperativeEEENS5_IJNSA_ILi128EEENSA_ILi8EEESG_EEENS_10bfloat16_tENS5_IJlSC_lEEESJ_SK_NS4_8TiledMMAINS4_8MMA_AtomIJNS4_4SM904GMMA26MMA_64x8x16_F32BF16BF16_SSILNSO_5MajorE0ELSQ_0ELNSO_7ScaleInE1ELSR_1EEEEEENS4_6LayoutISD_NS5_IJSC_NSA_ILi0EEESV_EEEEENS5_IJNS4_10UnderscoreESY_SY_EEEEENS4_13SM90_TMA_LOADENS4_14ComposedLayoutINS4_7SwizzleILi3ELi4ELi3EEENS4_18smem_ptr_flag_bitsILi16EEENSU_INS5_IJSH_NSA_ILi64EEEEEENS5_IJS17_SC_EEEEEEEvNS4_8identityENS4_23SM90_TMA_LOAD_MULTICASTES1B_vS1C_EENS_8epilogue10collective6detail29Sm90TmaWarpSpecializedAdapterINS1G_15DefaultEpilogueISJ_SK_SK_NS1F_6thread17LinearCombinationISJ_Li1EffLNS1K_9ScaleType4KindE0ELNS_15FloatRoundStyleE2ESJ_EENS1_15EpilogueDefaultEEEEEvvEEEEvNT_6ParamsE --------------------------
	.section	.nv.info._ZN7cutlass13device_kernelINS_4gemm6kernel13GemmUniversalIN4cute5tupleIJiiiiEEENS1_10collective13CollectiveMmaINS1_34MainloopSm90TmaGmmaWarpSpecializedILi6ENS5_IJNS4_1CILi2EEENSA_ILi1EEESC_EEENS1_35KernelTmaWarpSpecializedCooperativeEEENS5_IJNSA_ILi128EEENSA_ILi8EEESG_EEENS_10bfloat16_tENS5_IJlSC_lEEESJ_SK_NS4_8TiledMMAINS4_8MMA_AtomIJNS4_4SM904GMMA26MMA_64x8x16_F32BF16BF16_SSILNSO_5MajorE0ELSQ_0ELNSO_7ScaleInE1ELSR_1EEEEEENS4_6LayoutISD_NS5_IJSC_NSA_ILi0EEESV_EEEEENS5_IJNS4_10UnderscoreESY_SY_EEEEENS4_13SM90_TMA_LOADENS4_14ComposedLayoutINS4_7SwizzleILi3ELi4ELi3EEENS4_18smem_ptr_flag_bitsILi16EEENSU_INS5_IJSH_NSA_ILi64EEEEEENS5_IJS17_SC_EEEEEEEvNS4_8identityENS4_23SM90_TMA_LOAD_MULTICASTES1B_vS1C_EENS_8epilogue10collective6detail29Sm90TmaWarpSpecializedAdapterINS1G_15DefaultEpilogueISJ_SK_SK_NS1F_6thread17LinearCombinationISJ_Li1EffLNS1K_9ScaleType4KindE0ELNS_15FloatRoundStyleE2ESJ_EENS1_15EpilogueDefaultEEEEEvvEEEEvNT_6ParamsE,"",@"SHT_CUDA_INFO"
	.sectionflags	@""
	.align	4


	//----- nvinfo : EIATTR_CUDA_API_VERSION
	.align		4
        /*0000*/ 	.byte	0x04, 0x37
        /*0002*/ 	.short	(.L_21 - .L_20)
.L_20:
        /*0004*/ 	.word	0x00000082


	//----- nvinfo : EIATTR_KPARAM_INFO
	.align		4
.L_21:
        /*0008*/ 	.byte	0x04, 0x17
        /*000a*/ 	.short	(.L_23 - .L_22)
.L_22:
        /*000c*/ 	.word	0x00000000
        /*0010*/ 	.short	0x0000
        /*0012*/ 	.short	0x0070
        /*0014*/ 	.byte	0x00, 0xf0, 0x01, 0x10


	//----- nvinfo : EIATTR_SPARSE_MMA_MASK
	.align		4
.L_23:
        /*0018*/ 	.byte	0x03, 0x50
        /*001a*/ 	.short	0x0000


	//----- nvinfo : EIATTR_MAXREG_COUNT
	.align		4
        /*001c*/ 	.byte	0x03, 0x1b
        /*001e*/ 	.short	0x00a8


	//----- nvinfo : EIATTR_NUM_BARRIERS
	.align		4
        /*0020*/ 	.byte	0x02, 0x4c
        /*0022*/ 	.byte	0x01
	.zero		1


	//----- nvinfo : EIATTR_EXTERNS
	.align		4
        /*0024*/ 	.byte	0x04, 0x0f
        /*0026*/ 	.short	(.L_25 - .L_24)


	//   ....[0]....
	.align		4
.L_24:
        /*0028*/ 	.word	index@(__assertfail)


	//----- nvinfo : EIATTR_MERCURY_ISA_VERSION
	.align		4
.L_25:
        /*002c*/ 	.byte	0x03, 0x5f
        /*002e*/ 	.short	0x0101


	//----- nvinfo : EIATTR_INT_WARP_WIDE_INSTR_OFFSETS
	.align		4
        /*0030*/ 	.byte	0x04, 0x31
        /*0032*/ 	.short	(.L_27 - .L_26)


	//   ....[0]....
.L_26:
        /*0034*/ 	.word	0x000004c0


	//   ....[1]....
        /*0038*/ 	.word	0x000004e0


	//   ....[2]....
        /*003c*/ 	.word	0x00000680


	//----- nvinfo : EIATTR_COOP_GROUP_MASK_REGIDS
	.align		4
.L_27:
        /*0040*/ 	.byte	0x04, 0x29
        /*0042*/ 	.short	(.L_29 - .L_28)


	//   ....[0]....
.L_28:
        /*0044*/ 	.word	0xffffffff


	//   ....[1]....
        /*0048*/ 	.word	0xffffffff


	//   ....[2]....
        /*004c*/ 	.word	0xffffffff


	//   ....[3]....
        /*0050*/ 	.word	0xffffffff


	//   ....[4]....
        /*0054*/ 	.word	0xffffffff


	//   ....[5]....
        /*0058*/ 	.word	0xffffffff


	//----- nvinfo : EIATTR_COOP_GROUP_INSTR_OFFSETS
	.align		4
.L_29:
        /*005c*/ 	.byte	0x04, 0x28
        /*005e*/ 	.short	(.L_31 - .L_30)


	//   ....[0]....
.L_30:
        /*0060*/ 	.word	0x00000060


	//   ....[1]....
        /*0064*/ 	.word	0x00000070


	//   ....[2]....
        /*0068*/ 	.word	0x00000130


	//   ....[3]....
        /*006c*/ 	.word	0x00000310


	//   ....[4]....
        /*0070*/ 	.word	0x00000830


	//   ....[5]....
        /*0074*/ 	.word	0x00001280


	//----- nvinfo : EIATTR_REG_RECONFIG
	.align		4
.L_31:
        /*0078*/ 	.byte	0x01, 0x54
	.zero		2


	//----- nvinfo : EIATTR_SYSCALL_OFFSETS
	.align		4
        /*007c*/ 	.byte	0x04, 0x46
        /*007e*/ 	.short	(.L_33 - .L_32)


	//   ....[0]....
.L_32:
        /*0080*/ 	.word	0x00001440


	//----- nvinfo : EIATTR_MBARRIER_INSTR_OFFSETS
	.align		4
.L_33:
        /*0084*/ 	.byte	0x04, 0x39
        /*0086*/ 	.short	(.L_35 - .L_34)


	//   ....[0]....
.L_34:
        /*0088*/ 	.word	0x00000230
        /*008c*/ 	.word	0x000000ff
        /*0090*/ 	.word	0x00000000
        /*0094*/ 	.short	0x0100
        /*0096*/ 	.byte	0x08
	.zero		1


	//   ....[1]....
        /*0098*/ 	.word	0x00000240
        /*009c*/ 	.word	0x000000ff
        /*00a0*/ 	.word	0x00000030
        /*00a4*/ 	.short	0x0100
        /*00a6*/ 	.byte	0x08
	.zero		1


	//   ....[2]....
        /*00a8*/ 	.word	0x00000250
        /*00ac*/ 	.word	0x000000ff
        /*00b0*/ 	.word	0x00000008
        /*00b4*/ 	.short	0x0100
        /*00b6*/ 	.byte	0x08
	.zero		1


	//   ....[3]....
        /*00b8*/ 	.word	0x00000260
        /*00bc*/ 	.word	0x000000ff
        /*00c0*/ 	.word	0x00000038
        /*00c4*/ 	.short	0x0100
        /*00c6*/ 	.byte	0x08
	.zero		1


	//   ....[4]....
        /*00c8*/ 	.word	0x00000270
        /*00cc*/ 	.word	0x000000ff
        /*00d0*/ 	.word	0x00000010
        /*00d4*/ 	.short	0x0100
        /*00d6*/ 	.byte	0x08
	.zero		1


	//   ....[5]....
        /*00d8*/ 	.word	0x00000280
        /*00dc*/ 	.word	0x000000ff
        /*00e0*/ 	.word	0x00000040
        /*00e4*/ 	.short	0x0100
        /*00e6*/ 	.byte	0x08
	.zero		1


	//   ....[6]....
        /*00e8*/ 	.word	0x00000290
        /*00ec*/ 	.word	0x000000ff
        /*00f0*/ 	.word	0x00000018
        /*00f4*/ 	.short	0x0100
        /*00f6*/ 	.byte	0x08
	.zero		1


	//   ....[7]....
        /*00f8*/ 	.word	0x000002a0
        /*00fc*/ 	.word	0x000000ff
        /*0100*/ 	.word	0x00000048
        /*0104*/ 	.short	0x0100
        /*0106*/ 	.byte	0x08
	.zero		1


	//   ....[8]....
        /*0108*/ 	.word	0x000002b0
        /*010c*/ 	.word	0x000000ff
        /*0110*/ 	.word	0x00000020
        /*0114*/ 	.short	0x0100
        /*0116*/ 	.byte	0x08
	.zero		1


	//   ....[9]....
        /*0118*/ 	.word	0x000002c0
        /*011c*/ 	.word	0x000000ff
        /*0120*/ 	.word	0x00000050
        /*0124*/ 	.short	0x0100
        /*0126*/ 	.byte	0x08
	.zero		1


	//   ....[10]....
        /*0128*/ 	.word	0x000002d0
        /*012c*/ 	.word	0x000000ff
        /*0130*/ 	.word	0x00000028
        /*0134*/ 	.short	0x0100
        /*0136*/ 	.byte	0x08
	.zero		1


	//   ....[11]....
        /*0138*/ 	.word	0x000002e0
        /*013c*/ 	.word	0x000000ff
        /*0140*/ 	.word	0x00000058
        /*0144*/ 	.short	0x0100
        /*0146*/ 	.byte	0x08
	.zero		1


	//   ....[12]....
        /*0148*/ 	.word	0x00000710
        /*014c*/ 	.word	0x000000ff
        /*0150*/ 	.word	0x00000070
        /*0154*/ 	.short	0x0100
        /*0156*/ 	.byte	0x06
	.zero		1


	//   ....[13]....
        /*0158*/ 	.word	0x000007b0
        /*015c*/ 	.word	0x000000ff
        /*0160*/ 	.word	0x00000078
        /*0164*/ 	.short	0x0100
        /*0166*/ 	.byte	0x06
	.zero		1


	//   ....[14]....
        /*0168*/ 	.word	0x00001500
        /*016c*/ 	.word	0x00000003
        /*0170*/ 	.word	0x00000000
        /*0174*/ 	.short	0x010a
        /*0176*/ 	.byte	0x3f
	.zero		1


	//   ....[15]....
        /*0178*/ 	.word	0x00001540
        /*017c*/ 	.word	0x00000003
        /*0180*/ 	.word	0x00000000
        /*0184*/ 	.short	0x010a
        /*0186*/ 	.byte	0x3f
	.zero		1


	//   ....[16]....
        /*0188*/ 	.word	0x00001ad0
        /*018c*/ 	.word	0x00000004
        /*0190*/ 	.word	0x00000000
        /*0194*/ 	.short	0x010a
        /*0196*/ 	.byte	0x3f
	.zero		1


	//   ....[17]....
        /*0198*/ 	.word	0x00001b10
        /*019c*/ 	.word	0x00000004
        /*01a0*/ 	.word	0x00000000
        /*01a4*/ 	.short	0x010a
        /*01a6*/ 	.byte	0x3f
	.zero		1


	//   ....[18]....
        /*01a8*/ 	.word	0x00001f30
        /*01ac*/ 	.word	0x00000004
        /*01b0*/ 	.word	0x00000000
        /*01b4*/ 	.short	0x0101
        /*01b6*/ 	.byte	0x3f
	.zero		1


	//   ....[19]....
        /*01b8*/ 	.word	0x00002150
        /*01bc*/ 	.word	0x00000000
        /*01c0*/ 	.word	0x00000000
        /*01c4*/ 	.short	0x0101
        /*01c6*/ 	.byte	0x3f
	.zero		1


	//   ....[20]....
        /*01c8*/ 	.word	0x00003ad0
        /*01cc*/ 	.word	0x0000000e
        /*01d0*/ 	.word	0x00000030
        /*01d4*/ 	.short	0x010a
        /*01d6*/ 	.byte	0x3f
	.zero		1


	//   ....[21]....
        /*01d8*/ 	.word	0x00003f10
        /*01dc*/ 	.word	0x00000004
        /*01e0*/ 	.word	0x00000078
        /*01e4*/ 	.short	0x0101
        /*01e6*/ 	.byte	0x3f
	.zero		1


	//   ....[22]....
        /*01e8*/ 	.word	0x00004680
        /*01ec*/ 	.word	0x00000007
        /*01f0*/ 	.word	0x00000000
        /*01f4*/ 	.short	0x010a
        /*01f6*/ 	.byte	0x3f
	.zero		1


	//   ....[23]....
        /*01f8*/ 	.word	0x00004700
        /*01fc*/ 	.word	0x00000009
        /*0200*/ 	.word	0x00000000
        /*0204*/ 	.short	0x010a
        /*0206*/ 	.byte	0x3f
	.zero		1


	//   ....[24]....
        /*0208*/ 	.word	0x00004790
        /*020c*/ 	.word	0x00000006
        /*0210*/ 	.word	0x00000000
        /*0214*/ 	.short	0x010a
        /*0216*/ 	.byte	0x3f
	.zero		1


	//   ....[25]....
        /*0218*/ 	.word	0x00004820
        /*021c*/ 	.word	0x00000009
        /*0220*/ 	.word	0x00000000
        /*0224*/ 	.short	0x010a
        /*0226*/ 	.byte	0x3f
	.zero		1


	//   ....[26]....
        /*0228*/ 	.word	0x000048b0
        /*022c*/ 	.word	0x00000006
        /*0230*/ 	.word	0x00000000
        /*0234*/ 	.short	0x010a
        /*0236*/ 	.byte	0x3f
	.zero		1


	//   ....[27]....
        /*0238*/ 	.word	0x00004940
        /*023c*/ 	.word	0x00000003
        /*0240*/ 	.word	0x00000000
        /*0244*/ 	.short	0x010a
        /*0246*/ 	.byte	0x3f
	.zero		1


	//   ....[28]....
        /*0248*/ 	.word	0x000049a0
        /*024c*/ 	.word	0x00000003
        /*0250*/ 	.word	0x00000000
        /*0254*/ 	.short	0x010a
        /*0256*/ 	.byte	0x3f
	.zero		1


	//   ....[29]....
        /*0258*/ 	.word	0x000049f0
        /*025c*/ 	.word	0x00000004
        /*0260*/ 	.word	0x00000000
        /*0264*/ 	.short	0x010a
        /*0266*/ 	.byte	0x3f
	.zero		1


	//   ....[30]....
        /*0268*/ 	.word	0x00004ac0
        /*026c*/ 	.word	0x0000000e
        /*0270*/ 	.word	0x00000030
        /*0274*/ 	.short	0x010a
        /*0276*/ 	.byte	0x3f
	.zero		1


	//   ....[31]....
        /*0278*/ 	.word	0x00004b90
        /*027c*/ 	.word	0x00000007
        /*0280*/ 	.word	0x00000000
        /*0284*/ 	.short	0x010a
        /*0286*/ 	.byte	0x3f
	.zero		1


	//   ....[32]....
        /*0288*/ 	.word	0x00004be0
        /*028c*/ 	.word	0x00000009
        /*0290*/ 	.word	0x00000000
        /*0294*/ 	.short	0x010a
        /*0296*/ 	.byte	0x3f
	.zero		1


	//   ....[33]....
        /*0298*/ 	.word	0x00004c30
        /*029c*/ 	.word	0x00000006
        /*02a0*/ 	.word	0x00000000
        /*02a4*/ 	.short	0x010a
        /*02a6*/ 	.byte	0x3f
	.zero		1


	//   ....[34]....
        /*02a8*/ 	.word	0x00004c80
        /*02ac*/ 	.word	0x00000009
        /*02b0*/ 	.word	0x00000000
        /*02b4*/ 	.short	0x010a
        /*02b6*/ 	.byte	0x3f
	.zero		1


	//   ....[35]....
        /*02b8*/ 	.word	0x00004cd0
        /*02bc*/ 	.word	0x00000006
        /*02c0*/ 	.word	0x00000000
        /*02c4*/ 	.short	0x010a
        /*02c6*/ 	.byte	0x3f
	.zero		1


	//----- nvinfo : EIATTR_NUM_MBARRIERS
	.align		4
.L_35:
        /*02c8*/ 	.byte	0x03, 0x38
        /*02ca*/ 	.short	0x000e


	//----- nvinfo : EIATTR_EXIT_INSTR_OFFSETS
	.align		4
        /*02cc*/ 	.byte	0x04, 0x1c
        /*02ce*/ 	.short	(.L_37 - .L_36)


	//   ....[0]....
.L_36:
        /*02d0*/ 	.word	0x00000990


	//   ....[1]....
        /*02d4*/ 	.word	0x000011b0


	//   ....[2]....
        /*02d8*/ 	.word	0x00003210


	//   ....[3]....
        /*02dc*/ 	.word	0x00003770


	//   ....[4]....
        /*02e0*/ 	.word	0x00004990


	//----- nvinfo : EIATTR_MAX_THREADS
	.align		4
.L_37:
        /*02e4*/ 	.byte	0x04, 0x05
        /*02e6*/ 	.short	(.L_39 - .L_38)
.L_38:
        /*02e8*/ 	.word	0x00000180
        /*02ec*/ 	.word	0x00000001
        /*02f0*/ 	.word	0x00000001


	//----- nvinfo : EIATTR_CRS_STACK_SIZE
	.align		4
.L_39:
        /*02f4*/ 	.byte	0x04, 0x1e
        /*02f6*/ 	.short	(.L_41 - .L_40)
.L_40:
        /*02f8*/ 	.word	0x00000000


	//----- nvinfo : EIATTR_CBANK_PARAM_SIZE
	.align		4
.L_41:
        /*02fc*/ 	.byte	0x03, 0x19
        /*02fe*/ 	.short	0x0470


	//----- nvinfo : EIATTR_PARAM_CBANK
	.align		4
        /*0300*/ 	.byte	0x04, 0x0a
        /*0302*/ 	.short	(.L_43 - .L_42)
	.align		4
.L_42:
        /*0304*/ 	.word	index@(.nv.constant0._ZN7cutlass13device_kernelINS_4gemm6kernel13GemmUniversalIN4cute5tupleIJiiiiEEENS1_10collective13CollectiveMmaINS1_34MainloopSm90TmaGmmaWarpSpecializedILi6ENS5_IJNS4_1CILi2EEENSA_ILi1EEESC_EEENS1_35KernelTmaWarpSpecializedCooperativeEEENS5_IJNSA_ILi128EEENSA_ILi8EEESG_EEENS_10bfloat16_tENS5_IJlSC_lEEESJ_SK_NS4_8TiledMMAINS4_8MMA_AtomIJNS4_4SM904GMMA26MMA_64x8x16_F32BF16BF16_SSILNSO_5MajorE0ELSQ_0ELNSO_7ScaleInE1ELSR_1EEEEEENS4_6LayoutISD_NS5_IJSC_NSA_ILi0EEESV_EEEEENS5_IJNS4_10UnderscoreESY_SY_EEEEENS4_13SM90_TMA_LOADENS4_14ComposedLayoutINS4_7SwizzleILi3ELi4ELi3EEENS4_18smem_ptr_flag_bitsILi16EEENSU_INS5_IJSH_NSA_ILi64EEEEEENS5_IJS17_SC_EEEEEEEvNS4_8identityENS4_23SM90_TMA_LOAD_MULTICASTES1B_vS1C_EENS_8epilogue10collective6detail29Sm90TmaWarpSpecializedAdapterINS1G_15DefaultEpilogueISJ_SK_SK_NS1F_6thread17LinearCombinationISJ_Li1EffLNS1K_9ScaleType4KindE0ELNS_15FloatRoundStyleE2ESJ_EENS1_15EpilogueDefaultEEEEEvvEEEEvNT_6ParamsE)
        /*0308*/ 	.short	0x0210
        /*030a*/ 	.short	0x0470


	//----- nvinfo : EIATTR_SW_WAR
	.align		4
.L_43:
        /*030c*/ 	.byte	0x04, 0x36
        /*030e*/ 	.short	(.L_45 - .L_44)
.L_44:
        /*0310*/ 	.word	0x00000008
.L_45:


//--------------------- .nv.callgraph             --------------------------
	.section	.nv.callgraph,"",@"SHT_CUDA_CALLGRAPH"
	.align	4
	.sectionentsize	8
	.align		4
        /*0000*/ 	.word	0x00000000
	.align		4
        /*0004*/ 	.word	0xffffffff
	.align		4
        /*0008*/ 	.word	index@(_ZN7cutlass13device_kernelINS_4gemm6kernel13GemmUniversalIN4cute5tupleIJiiiiEEENS1_10collective13CollectiveMmaINS1_34MainloopSm90TmaGmmaWarpSpecializedILi6ENS5_IJNS4_1CILi2EEENSA_ILi1EEESC_EEENS1_35KernelTmaWarpSpecializedCooperativeEEENS5_IJNSA_ILi128EEENSA_ILi8EEESG_EEENS_10bfloat16_tENS5_IJlSC_lEEESJ_SK_NS4_8TiledMMAINS4_8MMA_AtomIJNS4_4SM904GMMA26MMA_64x8x16_F32BF16BF16_SSILNSO_5MajorE0ELSQ_0ELNSO_7ScaleInE1ELSR_1EEEEEENS4_6LayoutISD_NS5_IJSC_NSA_ILi0EEESV_EEEEENS5_IJNS4_10UnderscoreESY_SY_EEEEENS4_13SM90_TMA_LOADENS4_14ComposedLayoutINS4_7SwizzleILi3ELi4ELi3EEENS4_18smem_ptr_flag_bitsILi16EEENSU_INS5_IJSH_NSA_ILi64EEEEEENS5_IJS17_SC_EEEEEEEvNS4_8identityENS4_23SM90_TMA_LOAD_MULTICASTES1B_vS1C_EENS_8epilogue10collective6detail29Sm90TmaWarpSpecializedAdapterINS1G_15DefaultEpilogueISJ_SK_SK_NS1F_6thread17LinearCombinationISJ_Li1EffLNS1K_9ScaleType4KindE0ELNS_15FloatRoundStyleE2ESJ_EENS1_15EpilogueDefaultEEEEEvvEEEEvNT_6ParamsE)
	.align		4
        /*000c*/ 	.word	index@(__assertfail)
	.align		4
        /*0010*/ 	.word	0x00000000
	.align		4
        /*0014*/ 	.word	0xfffffffe
	.align		4
        /*0018*/ 	.word	0x00000000
	.align		4
        /*001c*/ 	.word	0xfffffffd
	.align		4
        /*0020*/ 	.word	0x00000000
	.align		4
        /*0024*/ 	.word	0xfffffffc


//--------------------- .nv.constant4             --------------------------
	.section	.nv.constant4,"a",@progbits
	.align	8
	.align		8
.nv.constant4:
        /*0000*/ 	.dword	__assertfail
	.align		8
        /*0008*/ 	.dword	__unnamed_1
	.align		8
        /*0010*/ 	.dword	_ZN40_INTERNAL_84d15bb6_4_k_cu_7a49a0cc_134524cuda3std3__45__cpo5beginE
	.align		8
        /*0018*/ 	.dword	_ZN40_INTERNAL_84d15bb6_4_k_cu_7a49a0cc_134524cuda3std3__45__cpo3endE
	.align		8
        /*0020*/ 	.dword	_ZN40_INTERNAL_84d15bb6_4_k_cu_7a49a0cc_134524cuda3std3__45__cpo6cbeginE
	.align		8
        /*0028*/ 	.dword	_ZN40_INTERNAL_84d15bb6_4_k_cu_7a49a0cc_134524cuda3std3__45__cpo4cendE
	.align		8
        /*0030*/ 	.dword	_ZN40_INTERNAL_84d15bb6_4_k_cu_7a49a0cc_134524cuda3std3__442_GLOBAL__N__84d15bb6_4_k_cu_7a49a0cc_134526ignoreE
	.align		8
        /*0038*/ 	.dword	_ZN40_INTERNAL_84d15bb6_4_k_cu_7a49a0cc_134524cuda3std3__419piecewise_constructE
	.align		8
        /*0040*/ 	.dword	_ZN40_INTERNAL_84d15bb6_4_k_cu_7a49a0cc_134524cuda3std3__48in_placeE
	.align		8
        /*0048*/ 	.dword	_ZN40_INTERNAL_84d15bb6_4_k_cu_7a49a0cc_134524cuda3std6ranges3__45__cpo4swapE
	.align		8
        /*0050*/ 	.dword	_ZN40_INTERNAL_84d15bb6_4_k_cu_7a49a0cc_134524cuda3std6ranges3__45__cpo9iter_moveE
	.align		8
        /*0058*/ 	.dword	_ZN40_INTERNAL_84d15bb6_4_k_cu_7a49a0cc_134524cute7productE
	.align		8
        /*0060*/ 	.dword	_ZN40_INTERNAL_84d15bb6_4_k_cu_7a49a0cc_134524cute1_E
	.align		8
        /*0068*/ 	.dword	$str$22
	.align		8
        /*0070*/ 	.dword	$str$23


//--------------------- .text._ZN7cutlass13device_kernelINS_4gemm6kernel13GemmUniversalIN4cute5tupleIJiiiiEEENS1_10collective13CollectiveMmaINS1_34MainloopSm90TmaGmmaWarpSpecializedILi6ENS5_IJNS4_1CILi2EEENSA_ILi1EEESC_EEENS1_35KernelTmaWarpSpecializedCooperativeEEENS5_IJNSA_ILi128EEENSA_ILi8EEESG_EEENS_10bfloat16_tENS5_IJlSC_lEEESJ_SK_NS4_8TiledMMAINS4_8MMA_AtomIJNS4_4SM904GMMA26MMA_64x8x16_F32BF16BF16_SSILNSO_5MajorE0ELSQ_0ELNSO_7ScaleInE1ELSR_1EEEEEENS4_6LayoutISD_NS5_IJSC_NSA_ILi0EEESV_EEEEENS5_IJNS4_10UnderscoreESY_SY_EEEEENS4_13SM90_TMA_LOADENS4_14ComposedLayoutINS4_7SwizzleILi3ELi4ELi3EEENS4_18smem_ptr_flag_bitsILi16EEENSU_INS5_IJSH_NSA_ILi64EEEEEENS5_IJS17_SC_EEEEEEEvNS4_8identityENS4_23SM90_TMA_LOAD_MULTICASTES1B_vS1C_EENS_8epilogue10collective6detail29Sm90TmaWarpSpecializedAdapterINS1G_15DefaultEpilogueISJ_SK_SK_NS1F_6thread17LinearCombinationISJ_Li1EffLNS1K_9ScaleType4KindE0ELNS_15FloatRoundStyleE2ESJ_EENS1_15EpilogueDefaultEEEEEvvEEEEvNT_6ParamsE --------------------------
	.section	.text._ZN7cutlass13device_kernelINS_4gemm6kernel13GemmUniversalIN4cute5tupleIJiiiiEEENS1_10collective13CollectiveMmaINS1_34MainloopSm90TmaGmmaWarpSpecializedILi6ENS5_IJNS4_1CILi2EEENSA_ILi1EEESC_EEENS1_35KernelTmaWarpSpecializedCooperativeEEENS5_IJNSA_ILi128EEENSA_ILi8EEESG_EEENS_10bfloat16_tENS5_IJlSC_lEEESJ_SK_NS4_8TiledMMAINS4_8MMA_AtomIJNS4_4SM904GMMA26MMA_64x8x16_F32BF16BF16_SSILNSO_5MajorE0ELSQ_0ELNSO_7ScaleInE1ELSR_1EEEEEENS4_6LayoutISD_NS5_IJSC_NSA_ILi0EEESV_EEEEENS5_IJNS4_10UnderscoreESY_SY_EEEEENS4_13SM90_TMA_LOADENS4_14ComposedLayoutINS4_7SwizzleILi3ELi4ELi3EEENS4_18smem_ptr_flag_bitsILi16EEENSU_INS5_IJSH_NSA_ILi64EEEEEENS5_IJS17_SC_EEEEEEEvNS4_8identityENS4_23SM90_TMA_LOAD_MULTICASTES1B_vS1C_EENS_8epilogue10collective6detail29Sm90TmaWarpSpecializedAdapterINS1G_15DefaultEpilogueISJ_SK_SK_NS1F_6thread17LinearCombinationISJ_Li1EffLNS1K_9ScaleType4KindE0ELNS_15FloatRoundStyleE2ESJ_EENS1_15EpilogueDefaultEEEEEvvEEEEvNT_6ParamsE,"ax",@progbits
	.align	128
.text._ZN7cutlass13device_kernelINS_4gemm6kernel13GemmUniversalIN4cute5tupleIJiiiiEEENS1_10collective13CollectiveMmaINS1_34MainloopSm90TmaGmmaWarpSpecializedILi6ENS5_IJNS4_1CILi2EEENSA_ILi1EEESC_EEENS1_35KernelTmaWarpSpecializedCooperativeEEENS5_IJNSA_ILi128EEENSA_ILi8EEESG_EEENS_10bfloat16_tENS5_IJlSC_lEEESJ_SK_NS4_8TiledMMAINS4_8MMA_AtomIJNS4_4SM904GMMA26MMA_64x8x16_F32BF16BF16_SSILNSO_5MajorE0ELSQ_0ELNSO_7ScaleInE1ELSR_1EEEEEENS4_6LayoutISD_NS5_IJSC_NSA_ILi0EEESV_EEEEENS5_IJNS4_10UnderscoreESY_SY_EEEEENS4_13SM90_TMA_LOADENS4_14ComposedLayoutINS4_7SwizzleILi3ELi4ELi3EEENS4_18smem_ptr_flag_bitsILi16EEENSU_INS5_IJSH_NSA_ILi64EEEEEENS5_IJS17_SC_EEEEEEEvNS4_8identityENS4_23SM90_TMA_LOAD_MULTICASTES1B_vS1C_EENS_8epilogue10collective6detail29Sm90TmaWarpSpecializedAdapterINS1G_15DefaultEpilogueISJ_SK_SK_NS1F_6thread17LinearCombinationISJ_Li1EffLNS1K_9ScaleType4KindE0ELNS_15FloatRoundStyleE2ESJ_EENS1_15EpilogueDefaultEEEEEvvEEEEvNT_6ParamsE:
        .type           _ZN7cutlass13device_kernelINS_4gemm6kernel13GemmUniversalIN4cute5tupleIJiiiiEEENS1_10collective13CollectiveMmaINS1_34MainloopSm90TmaGmmaWarpSpecializedILi6ENS5_IJNS4_1CILi2EEENSA_ILi1EEESC_EEENS1_35KernelTmaWarpSpecializedCooperativeEEENS5_IJNSA_ILi128EEENSA_ILi8EEESG_EEENS_10bfloat16_tENS5_IJlSC_lEEESJ_SK_NS4_8TiledMMAINS4_8MMA_AtomIJNS4_4SM904GMMA26MMA_64x8x16_F32BF16BF16_SSILNSO_5MajorE0ELSQ_0ELNSO_7ScaleInE1ELSR_1EEEEEENS4_6LayoutISD_NS5_IJSC_NSA_ILi0EEESV_EEEEENS5_IJNS4_10UnderscoreESY_SY_EEEEENS4_13SM90_TMA_LOADENS4_14ComposedLayoutINS4_7SwizzleILi3ELi4ELi3EEENS4_18smem_ptr_flag_bitsILi16EEENSU_INS5_IJSH_NSA_ILi64EEEEEENS5_IJS17_SC_EEEEEEEvNS4_8identityENS4_23SM90_TMA_LOAD_MULTICASTES1B_vS1C_EENS_8epilogue10collective6detail29Sm90TmaWarpSpecializedAdapterINS1G_15DefaultEpilogueISJ_SK_SK_NS1F_6thread17LinearCombinationISJ_Li1EffLNS1K_9ScaleType4KindE0ELNS_15FloatRoundStyleE2ESJ_EENS1_15EpilogueDefaultEEEEEvvEEEEvNT_6ParamsE,@function
        .size           _ZN7cutlass13device_kernelINS_4gemm6kernel13GemmUniversalIN4cute5tupleIJiiiiEEENS1_10collective13CollectiveMmaINS1_34MainloopSm90TmaGmmaWarpSpecializedILi6ENS5_IJNS4_1CILi2EEENSA_ILi1EEESC_EEENS1_35KernelTmaWarpSpecializedCooperativeEEENS5_IJNSA_ILi128EEENSA_ILi8EEESG_EEENS_10bfloat16_tENS5_IJlSC_lEEESJ_SK_NS4_8TiledMMAINS4_8MMA_AtomIJNS4_4SM904GMMA26MMA_64x8x16_F32BF16BF16_SSILNSO_5MajorE0ELSQ_0ELNSO_7ScaleInE1ELSR_1EEEEEENS4_6LayoutISD_NS5_IJSC_NSA_ILi0EEESV_EEEEENS5_IJNS4_10UnderscoreESY_SY_EEEEENS4_13SM90_TMA_LOADENS4_14ComposedLayoutINS4_7SwizzleILi3ELi4ELi3EEENS4_18smem_ptr_flag_bitsILi16EEENSU_INS5_IJSH_NSA_ILi64EEEEEENS5_IJS17_SC_EEEEEEEvNS4_8identityENS4_23SM90_TMA_LOAD_MULTICASTES1B_vS1C_EENS_8epilogue10collective6detail29Sm90TmaWarpSpecializedAdapterINS1G_15DefaultEpilogueISJ_SK_SK_NS1F_6thread17LinearCombinationISJ_Li1EffLNS1K_9ScaleType4KindE0ELNS_15FloatRoundStyleE2ESJ_EENS1_15EpilogueDefaultEEEEEvvEEEEvNT_6ParamsE,(.L_x_83 - _ZN7cutlass13device_kernelINS_4gemm6kernel13GemmUniversalIN4cute5tupleIJiiiiEEENS1_10collective13CollectiveMmaINS1_34MainloopSm90TmaGmmaWarpSpecializedILi6ENS5_IJNS4_1CILi2EEENSA_ILi1EEESC_EEENS1_35KernelTmaWarpSpecializedCooperativeEEENS5_IJNSA_ILi128EEENSA_ILi8EEESG_EEENS_10bfloat16_tENS5_IJlSC_lEEESJ_SK_NS4_8TiledMMAINS4_8MMA_AtomIJNS4_4SM904GMMA26MMA_64x8x16_F32BF16BF16_SSILNSO_5MajorE0ELSQ_0ELNSO_7ScaleInE1ELSR_1EEEEEENS4_6LayoutISD_NS5_IJSC_NSA_ILi0EEESV_EEEEENS5_IJNS4_10UnderscoreESY_SY_EEEEENS4_13SM90_TMA_LOADENS4_14ComposedLayoutINS4_7SwizzleILi3ELi4ELi3EEENS4_18smem_ptr_flag_bitsILi16EEENSU_INS5_IJSH_NSA_ILi64EEEEEENS5_IJS17_SC_EEEEEEEvNS4_8identityENS4_23SM90_TMA_LOAD_MULTICASTES1B_vS1C_EENS_8epilogue10collective6detail29Sm90TmaWarpSpecializedAdapterINS1G_15DefaultEpilogueISJ_SK_SK_NS1F_6thread17LinearCombinationISJ_Li1EffLNS1K_9ScaleType4KindE0ELNS_15FloatRoundStyleE2ESJ_EENS1_15EpilogueDefaultEEEEEvvEEEEvNT_6ParamsE)
        .other          _ZN7cutlass13device_kernelINS_4gemm6kernel13GemmUniversalIN4cute5tupleIJiiiiEEENS1_10collective13CollectiveMmaINS1_34MainloopSm90TmaGmmaWarpSpecializedILi6ENS5_IJNS4_1CILi2EEENSA_ILi1EEESC_EEENS1_35KernelTmaWarpSpecializedCooperativeEEENS5_IJNSA_ILi128EEENSA_ILi8EEESG_EEENS_10bfloat16_tENS5_IJlSC_lEEESJ_SK_NS4_8TiledMMAINS4_8MMA_AtomIJNS4_4SM904GMMA26MMA_64x8x16_F32BF16BF16_SSILNSO_5MajorE0ELSQ_0ELNSO_7ScaleInE1ELSR_1EEEEEENS4_6LayoutISD_NS5_IJSC_NSA_ILi0EEESV_EEEEENS5_IJNS4_10UnderscoreESY_SY_EEEEENS4_13SM90_TMA_LOADENS4_14ComposedLayoutINS4_7SwizzleILi3ELi4ELi3EEENS4_18smem_ptr_flag_bitsILi16EEENSU_INS5_IJSH_NSA_ILi64EEEEEENS5_IJS17_SC_EEEEEEEvNS4_8identityENS4_23SM90_TMA_LOAD_MULTICASTES1B_vS1C_EENS_8epilogue10collective6detail29Sm90TmaWarpSpecializedAdapterINS1G_15DefaultEpilogueISJ_SK_SK_NS1F_6thread17LinearCombinationISJ_Li1EffLNS1K_9ScaleType4KindE0ELNS_15FloatRoundStyleE2ESJ_EENS1_15EpilogueDefaultEEEEEvvEEEEvNT_6ParamsE,@"STO_CUDA_ENTRY STV_DEFAULT"
_ZN7cutlass13device_kernelINS_4gemm6kernel13GemmUniversalIN4cute5tupleIJiiiiEEENS1_10collective13CollectiveMmaINS1_34MainloopSm90TmaGmmaWarpSpecializedILi6ENS5_IJNS4_1CILi2EEENSA_ILi1EEESC_EEENS1_35KernelTmaWarpSpecializedCooperativeEEENS5_IJNSA_ILi128EEENSA_ILi8EEESG_EEENS_10bfloat16_tENS5_IJlSC_lEEESJ_SK_NS4_8TiledMMAINS4_8MMA_AtomIJNS4_4SM904GMMA26MMA_64x8x16_F32BF16BF16_SSILNSO_5MajorE0ELSQ_0ELNSO_7ScaleInE1ELSR_1EEEEEENS4_6LayoutISD_NS5_IJSC_NSA_ILi0EEESV_EEEEENS5_IJNS4_10UnderscoreESY_SY_EEEEENS4_13SM90_TMA_LOADENS4_14ComposedLayoutINS4_7SwizzleILi3ELi4ELi3EEENS4_18smem_ptr_flag_bitsILi16EEENSU_INS5_IJSH_NSA_ILi64EEEEEENS5_IJS17_SC_EEEEEEEvNS4_8identityENS4_23SM90_TMA_LOAD_MULTICASTES1B_vS1C_EENS_8epilogue10collective6detail29Sm90TmaWarpSpecializedAdapterINS1G_15DefaultEpilogueISJ_SK_SK_NS1F_6thread17LinearCombinationISJ_Li1EffLNS1K_9ScaleType4KindE0ELNS_15FloatRoundStyleE2ESJ_EENS1_15EpilogueDefaultEEEEEvvEEEEvNT_6ParamsE:
[----:B------:R-:W0:Y:S01]  /*0000*/  LDC R1, c[0x0][0x28] ;  /* 0x00000a00ff017b82 */ /* 0x000e220000000800 */
[----:B------:R-:W1:Y:S01]  /*0010*/  S2R R16, SR_TID.X ;  /* 0x0000000000107919 */ /* 0x000e620000002100 */
[----:B------:R-:W-:Y:S01]  /*0020*/  ELECT P0, URZ, PT ;  /* 0x00000000003f782f */ /* 0x000fe20003800000 */
[----:B------:R-:W-:Y:S01]  /*0030*/  BSSY B0, `(.L_x_0) ;  /* 0x000000f000007945 */ /* 0x000fe20003800000 */
[--C-:B-1----:R-:W-:Y:S02]  /*0040*/  SHF.R.U32.HI R0, RZ, 0x5, R16.reuse ;  /* 0x00000005ff007819 */ /* 0x102fe40000011610 */
[----:B------:R-:W-:-:S03]  /*0050*/  SHF.R.U32.HI R2, RZ, 0x7, R16 ;  /* 0x00000007ff027819 */ /* 0x000fc60000011610 */
[----:B------:R-:W1:Y:S04]  /*0060*/  SHFL.IDX PT, R3, R0, RZ, 0x1f ;  /* 0x00001fff00037589 */ /* 0x000e6800000e0000 */
[----:B------:R2:W3:Y:S01]  /*0070*/  SHFL.IDX PT, R6, R2, RZ, 0x1f ;  /* 0x00001fff02067589 */ /* 0x0004e200000e0000 */
[----:B-1----:R-:W-:-:S13]  /*0080*/  ISETP.NE.OR P0, PT, R3, RZ, !P0 ;  /* 0x000000ff0300720c */ /* 0x002fda0004705670 */
[----:B0-23--:R-:W-:Y:S05]  /*0090*/  @P0 BRA `(.L_x_1) ;  /* 0x0000000000200947 */ /* 0x00dfea0003800000 */
[----:B------:R-:W-:Y:S02]  /*00a0*/  ULDC.64 UR4, c[0x0][0x198] ;  /* 0x0000660000047ab9 */ /* 0x000fe40000000a00 */
[----:B------:R-:W-:Y:S02]  /*00b0*/  UIADD3 UR6, UP0, UR4, 0xf0, URZ ;  /* 0x000000f004067890 */ /* 0x000fe4000ff1e03f */
[----:B------:R-:W-:Y:S02]  /*00c0*/  UIADD3 UR4, UP1, UR4, 0x1f0, URZ ;  /* 0x000001f004047890 */ /* 0x000fe4000ff3e03f */
[----:B------:R-:W-:Y:S02]  /*00d0*/  UIADD3.X UR7, URZ, UR5, URZ, UP0, !UPT ;  /* 0x000000053f077290 */ /* 0x000fe400087fe43f */
[----:B------:R-:W-:-:S07]  /*00e0*/  UIADD3.X UR5, URZ, UR5, URZ, UP1, !UPT ;  /* 0x000000053f057290 */ /* 0x000fce0008ffe43f */
[----:B------:R0:W-:Y:S02]  /*00f0*/  UTMACCTL.PF [UR6] ;  /* 0x00000000060079b9 */ /* 0x0001e40008040000 */
[----:B------:R0:W-:Y:S02]  /*0100*/  UTMACCTL.PF [UR4] ;  /* 0x00000000040079b9 */ /* 0x0001e40008040000 */
[----:B0-----:R-:W-:Y:S01]  /*0110*/  NOP ;  /* 0x0000000000007918 */ /* 0x001fe20000000000 */
.L_x_1:
[----:B------:R-:W-:Y:S05]  /*0120*/  BSYNC B0 ;  /* 0x0000000000007941 */ /* 0x000fea0003800000 */
.L_x_0:
[----:B------:R-:W0:Y:S02]  /*0130*/  SHFL.IDX PT, R4, R0, RZ, 0x1f ;  /* 0x00001fff00047589 */ /* 0x000e2400000e0000 */
[----:B0-----:R-:W-:-:S13]  /*0140*/  ISETP.NE.AND P0, PT, R4, RZ, PT ;  /* 0x000000ff0400720c */ /* 0x001fda0003f05270 */
[----:B------:R-:W-:Y:S05]  /*0150*/  @P0 BRA `(.L_x_2) ;  /* 0x0000000000680947 */ /* 0x000fea0003800000 */
[----:B------:R-:W0:Y:S01]  /*0160*/  S2UR UR8, SR_CgaCtaId ;  /* 0x00000000000879c3 */ /* 0x000e220000008800 */
[----:B------:R-:W-:Y:S01]  /*0170*/  UMOV UR4, 0x400 ;  /* 0x0000040000047882 */ /* 0x000fe20000000000 */
[----:B------:R-:W-:Y:S01]  /*0180*/  UMOV UR5, 0x1 ;  /* 0x0000000100057882 */ /* 0x000fe20000000000 */
[----:B------:R-:W-:Y:S01]  /*0190*/  UMOV UR6, 0x4 ;  /* 0x0000000400067882 */ /* 0x000fe20000000000 */
[----:B------:R-:W-:Y:S01]  /*01a0*/  ELECT P0, URZ, PT ;  /* 0x00000000003f782f */ /* 0x000fe20003800000 */
[----:B------:R-:W-:-:S04]  /*01b0*/  UIADD3 UR6, -UR6, 0x100000, URZ ;  /* 0x0010000006067890 */ /* 0x000fc8000fffe13f */
[----:B------:R-:W-:Y:S02]  /*01c0*/  USHF.L.U32 UR7, UR6, 0xb, URZ ;  /* 0x0000000b06077899 */ /* 0x000fe4000800063f */
[----:B------:R-:W-:Y:S02]  /*01d0*/  USHF.L.U32 UR6, UR6, 0x1, URZ ;  /* 0x0000000106067899 */ /* 0x000fe4000800063f */
[----:B0-----:R-:W-:Y:S02]  /*01e0*/  ULEA UR8, UR8, UR4, 0x18 ;  /* 0x0000000408087291 */ /* 0x001fe4000f8ec03f */
[----:B------:R-:W-:-:S04]  /*01f0*/  UIADD3 UR4, -UR5, 0x100000, URZ ;  /* 0x0010000005047890 */ /* 0x000fc8000fffe13f */
[----:B------:R-:W-:Y:S02]  /*0200*/  USHF.L.U32 UR5, UR4, 0xb, URZ ;  /* 0x0000000b04057899 */ /* 0x000fe4000800063f */
[----:B------:R-:W-:Y:S01]  /*0210*/  USHF.L.U32 UR4, UR4, 0x1, URZ ;  /* 0x0000000104047899 */ /* 0x000fe2000800063f */
[----:B------:R-:W0:Y:S11]  /*0220*/  FENCE.VIEW.ASYNC.S ;  /* 0x00000000000073c6 */ /* 0x000e360000000000 */
[----:B0-----:R0:W1:Y:S01]  /*0230*/  SYNCS.EXCH.64 URZ, [UR8], UR4 ;  /* 0x00000004083f75b2 */ /* 0x0010620008000100 */
[----:B------:R0:W2:Y:S01]  /*0240*/  SYNCS.EXCH.64 URZ, [UR8+0x30], UR6 ;  /* 0x00003006083f75b2 */ /* 0x0000a20008000100 */
[----:B------:R0:W3:Y:S01]  /*0250*/  SYNCS.EXCH.64 URZ, [UR8+0x8], UR4 ;  /* 0x00000804083f75b2 */ /* 0x0000e20008000100 */
[----:B------:R0:W4:Y:S01]  /*0260*/  SYNCS.EXCH.64 URZ, [UR8+0x38], UR6 ;  /* 0x00003806083f75b2 */ /* 0x0001220008000100 */
[----:B------:R0:W0:Y:S01]  /*0270*/  SYNCS.EXCH.64 URZ, [UR8+0x10], UR4 ;  /* 0x00001004083f75b2 */ /* 0x0000220008000100 */
[----:B------:R0:W0:Y:S01]  /*0280*/  SYNCS.EXCH.64 URZ, [UR8+0x40], UR6 ;  /* 0x00004006083f75b2 */ /* 0x0000220008000100 */
[----:B------:R0:W0:Y:S01]  /*0290*/  SYNCS.EXCH.64 URZ, [UR8+0x18], UR4 ;  /* 0x00001804083f75b2 */ /* 0x0000220008000100 */
[----:B------:R0:W0:Y:S01]  /*02a0*/  SYNCS.EXCH.64 URZ, [UR8+0x48], UR6 ;  /* 0x00004806083f75b2 */ /* 0x0000220008000100 */
[----:B------:R0:W0:Y:S01]  /*02b0*/  SYNCS.EXCH.64 URZ, [UR8+0x20], UR4 ;  /* 0x00002004083f75b2 */ /* 0x0000220008000100 */
[----:B------:R0:W0:Y:S01]  /*02c0*/  SYNCS.EXCH.64 URZ, [UR8+0x50], UR6 ;  /* 0x00005006083f75b2 */ /* 0x0000220008000100 */
[----:B------:R0:W0:Y:S01]  /*02d0*/  SYNCS.EXCH.64 URZ, [UR8+0x28], UR4 ;  /* 0x00002804083f75b2 */ /* 0x0000220008000100 */
[----:B------:R0:W0:Y:S01]  /*02e0*/  SYNCS.EXCH.64 URZ, [UR8+0x58], UR6 ;  /* 0x00005806083f75b2 */ /* 0x0000220008000100 */
[----:B------:R-:W-:Y:S01]  /*02f0*/  NOP ;  /* 0x0000000000007918 */ /* 0x000fe20000000000 */
.L_x_2:
[----:B------:R-:W-:Y:S01]  /*0300*/  SHF.R.S32.HI R5, RZ, 0x1f, R16 ;  /* 0x0000001fff057819 */ /* 0x000fe20000011410 */
[----:B------:R-:W5:Y:S01]  /*0310*/  SHFL.IDX PT, R0, R0, RZ, 0x1f ;  /* 0x00001fff00007589 */ /* 0x000f6200000e0000 */
[----:B0-----:R-:W0:Y:S01]  /*0320*/  S2UR UR8, SR_CTAID.X ;  /* 0x00000000000879c3 */ /* 0x001e220000002500 */
[----:B------:R-:W-:Y:S02]  /*0330*/  ELECT P0, URZ, PT ;  /* 0x00000000003f782f */ /* 0x000fe40003800000 */
[----:B------:R-:W-:Y:S01]  /*0340*/  LEA.HI R5, R5, R16, RZ, 0x7 ;  /* 0x0000001005057211 */ /* 0x000fe200078f38ff */
[----:B------:R-:W1:Y:S01]  /*0350*/  S2R R2, SR_CTAID.Y ;  /* 0x0000000000027919 */ /* 0x000e620000002600 */
[----:B------:R-:W-:Y:S01]  /*0360*/  SHF.R.S32.HI R9, RZ, 0x1f, R4 ;  /* 0x0000001fff097819 */ /* 0x000fe20000011404 */
[----:B------:R-:W-:Y:S01]  /*0370*/  ULDC UR4, c[0x0][0x150] ;  /* 0x0000540000047ab9 */ /* 0x000fe20000000800 */
[----:B------:R-:W-:Y:S01]  /*0380*/  LOP3.LUT R5, R5, 0xffffff80, RZ, 0xc0, !PT ;  /* 0xffffff8005057812 */ /* 0x000fe200078ec0ff */
[----:B------:R-:W-:Y:S01]  /*0390*/  NOP ;  /* 0x0000000000007918 */ /* 0x000fe20000000000 */
[----:B------:R-:W-:Y:S01]  /*03a0*/  LEA.HI R9, R9, R4, RZ, 0x2 ;  /* 0x0000000409097211 */ /* 0x000fe200078f10ff */
[----:B------:R-:W2:Y:S01]  /*03b0*/  LDC R10, c[0x0][0x144] ;  /* 0x00005100ff0a7b82 */ /* 0x000ea20000000800 */
[----:B------:R-:W-:Y:S01]  /*03c0*/  NOP ;  /* 0x0000000000007918 */ /* 0x000fe20000000000 */
[----:B------:R-:W-:Y:S01]  /*03d0*/  IMAD.IADD R7, R16, 0x1, -R5 ;  /* 0x0000000110077824 */ /* 0x000fe200078e0a05 */
[----:B------:R-:W-:Y:S01]  /*03e0*/  LOP3.LUT R9, R9, 0x3ffffffc, RZ, 0xc0, !PT ;  /* 0x3ffffffc09097812 */ /* 0x000fe200078ec0ff */
[----:B------:R-:W-:Y:S01]  /*03f0*/  IMAD.MOV.U32 R24, RZ, RZ, 0x1 ;  /* 0x00000001ff187424 */ /* 0x000fe200078e00ff */
[----:B------:R-:W-:-:S02]  /*0400*/  ISETP.NE.AND P3, PT, R6, RZ, PT ;  /* 0x000000ff0600720c */ /* 0x000fc40003f65270 */
[----:B------:R-:W-:Y:S01]  /*0410*/  SHF.R.S32.HI R8, RZ, 0x1f, R7 ;  /* 0x0000001fff087819 */ /* 0x000fe20000011407 */
[----:B------:R-:W-:Y:S01]  /*0420*/  IMAD.IADD R4, R4, 0x1, -R9 ;  /* 0x0000000104047824 */ /* 0x000fe200078e0a09 */
[----:B------:R-:W3:Y:S02]  /*0430*/  LDC R12, c[0x0][0x140] ;  /* 0x00005000ff0c7b82 */ /* 0x000ee40000000800 */
[----:B------:R-:W-:Y:S02]  /*0440*/  LEA.HI R8, R8, R7, RZ, 0x3 ;  /* 0x0000000708087211 */ /* 0x000fe400078f18ff */
[----:B-----5:R-:W-:Y:S02]  /*0450*/  ISETP.NE.OR P0, PT, R0, RZ, !P0 ;  /* 0x000000ff0000720c */ /* 0x020fe40004705670 */
[--C-:B------:R-:W-:Y:S02]  /*0460*/  SHF.R.S32.HI R0, RZ, 0x3, R8.reuse ;  /* 0x00000003ff007819 */ /* 0x100fe40000011408 */
[----:B------:R-:W-:-:S02]  /*0470*/  SHF.R.S32.HI R5, RZ, 0x1f, R8 ;  /* 0x0000001fff057819 */ /* 0x000fc40000011408 */
[----:B0-----:R-:W-:Y:S02]  /*0480*/  I2FP.F32.U32 R8, UR8 ;  /* 0x0000000800087c45 */ /* 0x001fe40008201000 */
[----:B------:R-:W-:-:S03]  /*0490*/  LEA.HI R5, R5, R0, RZ, 0x2 ;  /* 0x0000000005057211 */ /* 0x000fc600078f10ff */
[----:B------:R-:W-:Y:S01]  /*04a0*/  FMUL R8, R8, UR4 ;  /* 0x0000000408087c20 */ /* 0x000fe20008400000 */
[----:B------:R-:W-:Y:S01]  /*04b0*/  LOP3.LUT R5, R5, 0xfffffffc, RZ, 0xc0, !PT ;  /* 0xfffffffc05057812 */ /* 0x000fe200078ec0ff */
[----:B------:R-:W-:Y:S01]  /*04c0*/  VOTEU.ALL UP0, P0 ;  /* 0x00000000003f7886 */ /* 0x000fe20000000000 */
[----:B------:R-:W-:Y:S01]  /*04d0*/  ULDC UR4, c[0x0][0x154] ;  /* 0x0000550000047ab9 */ /* 0x000fe20000000800 */
[----:B------:R-:W-:Y:S02]  /*04e0*/  VOTEU.ALL UP1, P0 ;  /* 0x00000000003f7886 */ /* 0x000fe40000020000 */
[----:B------:R-:W0:Y:S01]  /*04f0*/  F2I.U32.TRUNC.NTZ R8, R8 ;  /* 0x0000000800087305 */ /* 0x000e22000020f000 */
[----:B------:R-:W-:Y:S01]  /*0500*/  IMAD.IADD R5, R0, 0x1, -R5 ;  /* 0x0000000100057824 */ /* 0x000fe200078e0a05 */
[----:B------:R-:W5:Y:S01]  /*0510*/  @!UP0 S2UR UR7, SR_CgaCtaId ;  /* 0x00000000000789c3 */ /* 0x000f620000008800 */
[----:B------:R-:W-:Y:S01]  /*0520*/  @!UP0 UMOV UR6, 0x400 ;  /* 0x0000040000068882 */ /* 0x000fe20000000000 */
[----:B---3--:R-:W-:Y:S01]  /*0530*/  ISETP.EQ.U32.AND P2, PT, R12, 0x1, PT ;  /* 0x000000010c00780c */ /* 0x008fe20003f42070 */
[----:B------:R-:W-:Y:S01]  /*0540*/  IMAD R23, R4, 0x4, R5 ;  /* 0x0000000404177824 */ /* 0x000fe200078e0205 */
[----:B-1----:R-:W-:-:S04]  /*0550*/  I2FP.F32.U32 R4, R2 ;  /* 0x0000000200047245 */ /* 0x002fc80000201000 */
[----:B------:R-:W-:Y:S01]  /*0560*/  LEA.HI R0, R23, R23, RZ, 0x1 ;  /* 0x0000001717007211 */ /* 0x000fe200078f08ff */
[----:B------:R-:W-:Y:S01]  /*0570*/  FMUL R11, R4, UR4 ;  /* 0x00000004040b7c20 */ /* 0x000fe20008400000 */
[----:B------:R-:W1:Y:S01]  /*0580*/  LDC R5, c[0x0][0x148] ;  /* 0x00005200ff057b82 */ /* 0x000e620000000800 */
[----:B------:R-:W-:Y:S01]  /*0590*/  UMOV UR4, 0x20 ;  /* 0x0000002000047882 */ /* 0x000fe20000000000 */
[----:B0-----:R-:W-:Y:S01]  /*05a0*/  IMAD.MOV R9, RZ, RZ, -R8 ;  /* 0x000000ffff097224 */ /* 0x001fe200078e0a08 */
[----:B------:R-:W-:Y:S02]  /*05b0*/  LOP3.LUT R8, R0, 0xfffffffe, RZ, 0xc0, !PT ;  /* 0xfffffffe00087812 */ /* 0x000fe400078ec0ff */
[----:B------:R-:W0:Y:S01]  /*05c0*/  F2I.U32.TRUNC.NTZ R11, R11 ;  /* 0x0000000b000b7305 */ /* 0x000e22000020f000 */
[----:B------:R-:W-:Y:S01]  /*05d0*/  SHF.R.S32.HI R0, RZ, 0x1f, R3 ;  /* 0x0000001fff007819 */ /* 0x000fe20000011403 */
[----:B--2---:R-:W-:Y:S01]  /*05e0*/  IMAD R4, R10, R9, UR8 ;  /* 0x000000080a047e24 */ /* 0x004fe2000f8e0209 */
[----:B------:R-:W-:-:S04]  /*05f0*/  @!UP0 UIADD3 UR4, -UR4, 0x100000, URZ ;  /* 0x0010000004048890 */ /* 0x000fc8000fffe13f */
[----:B------:R-:W-:Y:S02]  /*0600*/  @!UP0 USHF.L.U32 UR5, UR4, 0xb, URZ ;  /* 0x0000000b04058899 */ /* 0x000fe4000800063f */
[----:B------:R-:W-:Y:S01]  /*0610*/  @!UP0 USHF.L.U32 UR4, UR4, 0x1, URZ ;  /* 0x0000000104048899 */ /* 0x000fe2000800063f */
[C---:B------:R-:W-:Y:S01]  /*0620*/  IMAD.IADD R9, R23.reuse, 0x1, -R8 ;  /* 0x0000000117097824 */ /* 0x040fe200078e0a08 */
[----:B------:R-:W-:Y:S01]  /*0630*/  LEA.HI R0, R0, R3, RZ, 0x2 ;  /* 0x0000000300007211 */ /* 0x000fe200078f10ff */
[----:B------:R-:W-:-:S03]  /*0640*/  IMAD.SHL.U32 R8, R23, 0x4, RZ ;  /* 0x0000000417087824 */ /* 0x000fc600078e00ff */
[----:B------:R-:W-:Y:S01]  /*0650*/  ISETP.NE.AND P4, PT, R9, R4, PT ;  /* 0x000000040900720c */ /* 0x000fe20003f85270 */
[----:B-----5:R-:W-:Y:S01]  /*0660*/  @!UP0 ULEA UR6, UR7, UR6, 0x18 ;  /* 0x0000000607068291 */ /* 0x020fe2000f8ec03f */
[----:B------:R-:W-:Y:S01]  /*0670*/  LOP3.LUT R0, R0, 0xfffffffc, RZ, 0xc0, !PT ;  /* 0xfffffffc00007812 */ /* 0x000fe200078ec0ff */
[----:B------:R-:W-:Y:S01]  /*0680*/  VOTEU.ALL UP0, P0 ;  /* 0x00000000003f7886 */ /* 0x000fe20000000000 */
[----:B------:R-:W-:Y:S01]  /*0690*/  LOP3.LUT R23, R23, 0xc, R8, 0x78, !PT ;  /* 0x0000000c17177812 */ /* 0x000fe200078e7808 */
[----:B0-----:R-:W-:Y:S01]  /*06a0*/  IMAD.MOV R14, RZ, RZ, -R11 ;  /* 0x000000ffff0e7224 */ /* 0x001fe200078e0a0b */
[----:B------:R-:W-:Y:S01]  /*06b0*/  LOP3.LUT P0, RZ, R7, 0x7, RZ, 0xc0, !PT ;  /* 0x0000000707ff7812 */ /* 0x000fe2000780c0ff */
[----:B------:R-:W-:Y:S02]  /*06c0*/  IMAD.IADD R0, R3, 0x1, -R0 ;  /* 0x0000000103007824 */ /* 0x000fe400078e0a00 */
[----:B-1----:R-:W-:Y:S01]  /*06d0*/  IMAD R9, R5, R14, R2 ;  /* 0x0000000e05097224 */ /* 0x002fe200078e0202 */
[----:B------:R-:W-:-:S03]  /*06e0*/  ISETP.LT.U32.AND P0, PT, R23, 0x2, !P0 ;  /* 0x000000021700780c */ /* 0x000fc60004701070 */
[----:B------:R-:W-:Y:S01]  /*06f0*/  @P4 LEA.HI R8, R23, R23, RZ, 0x1 ;  /* 0x0000001717084211 */ /* 0x000fe200078f08ff */
[----:B------:R-:W0:Y:S02]  /*0700*/  FENCE.VIEW.ASYNC.S ;  /* 0x00000000000073c6 */ /* 0x000e240000000000 */
[----:B0-----:R0:W1:Y:S01]  /*0710*/  @!UP0 SYNCS.EXCH.64 URZ, [UR6+0x70], UR4 ;  /* 0x00007004063f85b2 */ /* 0x0010620008000100 */
[C---:B------:R-:W-:Y:S02]  /*0720*/  ISETP.NE.AND P1, PT, R0.reuse, 0x3, PT ;  /* 0x000000030000780c */ /* 0x040fe40003f25270 */
[----:B------:R-:W-:Y:S02]  /*0730*/  @P4 SHF.R.S32.HI R8, RZ, 0x1, R8 ;  /* 0x00000001ff084819 */ /* 0x000fe40000011408 */
[----:B------:R-:W-:Y:S02]  /*0740*/  ISETP.EQ.OR P1, PT, R0, RZ, !P1 ;  /* 0x000000ff0000720c */ /* 0x000fe40004f22670 */
[----:B------:R-:W-:Y:S01]  /*0750*/  @P4 ISETP.NE.AND P5, PT, R8, R9, PT ;  /* 0x000000090800420c */ /* 0x000fe20003fa5270 */
[C---:B------:R-:W-:Y:S01]  /*0760*/  VIADD R8, R6.reuse, 0xffffffff ;  /* 0xffffffff06087836 */ /* 0x040fe20000000000 */
[----:B------:R-:W-:-:S02]  /*0770*/  ISETP.EQ.AND P1, PT, R6, RZ, P1 ;  /* 0x000000ff0600720c */ /* 0x000fc40000f22270 */
[----:B------:R-:W-:Y:S02]  /*0780*/  SEL R7, RZ, 0x1, !P0 ;  /* 0x00000001ff077807 */ /* 0x000fe40004000000 */
[----:B------:R-:W-:Y:S02]  /*0790*/  ISETP.GE.U32.AND P6, PT, R8, 0x2, PT ;  /* 0x000000020800780c */ /* 0x000fe40003fc6070 */
[----:B------:R-:W-:Y:S01]  /*07a0*/  @P4 SEL R24, RZ, 0x1, P5 ;  /* 0x00000001ff184807 */ /* 0x000fe20002800000 */
[----:B------:R0:W2:Y:S01]  /*07b0*/  @!UP1 SYNCS.EXCH.64 URZ, [UR6+0x78], UR4 ;  /* 0x00007804063f95b2 */ /* 0x0000a20008000100 */
[----:B------:R-:W-:Y:S01]  /*07c0*/  SEL R17, RZ, 0x1, !P1 ;  /* 0x00000001ff117807 */ /* 0x000fe20004800000 */
[----:B------:R-:W-:Y:S01]  /*07d0*/  NOP ;  /* 0x0000000000007918 */ /* 0x000fe20000000000 */
[----:B------:R-:W-:Y:S02]  /*07e0*/  LOP3.LUT R24, R24, R7, RZ, 0xc0, !PT ;  /* 0x0000000718187212 */ /* 0x000fe400078ec0ff */
[----:B------:R-:W-:Y:S01]  /*07f0*/  SEL R17, R17, 0x2, P6 ;  /* 0x0000000211117807 */ /* 0x000fe20003000000 */
[----:B0-----:R-:W-:Y:S06]  /*0800*/  @!P2 BRA `(.L_x_3) ;  /* 0x000000000008a947 */ /* 0x001fec0003800000 */
[----:B-12-4-:R-:W-:Y:S01]  /*0810*/  UCGABAR_ARV ;  /* 0x00000000000079c7 */ /* 0x016fe20008000000 */
[----:B------:R-:W-:Y:S05]  /*0820*/  BRA `(.L_x_4) ;  /* 0x0000000000047947 */ /* 0x000fea0003800000 */
.L_x_3:
[----:B-12-4-:R-:W-:Y:S01]  /*0830*/  NOP ;  /* 0x0000000000007918 */ /* 0x016fe20000000000 */
.L_x_4:
[----:B------:R-:W0:Y:S01]  /*0840*/  LDC R22, c[0x0][0x65c] ;  /* 0x00019700ff167b82 */ /* 0x000e220000000800 */
[----:B------:R-:W-:Y:S02]  /*0850*/  IMAD.U32 R6, RZ, RZ, UR8 ;  /* 0x00000008ff067e24 */ /* 0x000fe4000f8e00ff */
[----:B------:R-:W-:Y:S01]  /*0860*/  IMAD.MOV.U32 R7, RZ, RZ, RZ ;  /* 0x000000ffff077224 */ /* 0x000fe200078e00ff */
[----:B0-----:R-:W-:-:S04]  /*0870*/  ISETP.NE.AND P1, PT, R22, 0x1, PT ;  /* 0x000000011600780c */ /* 0x001fc80003f25270 */
[----:B------:R-:W-:-:S09]  /*0880*/  P2R R3, PR, RZ, 0x2 ;  /* 0x00000002ff037803 */ /* 0x000fd20000000000 */
[----:B------:R-:W0:Y:S01]  /*0890*/  @P1 LDC R19, c[0x0][0x10] ;  /* 0x00000400ff131b82 */ /* 0x000e220000000800 */
[----:B------:R-:W-:Y:S02]  /*08a0*/  @P1 IMAD.MOV.U32 R3, RZ, RZ, RZ ;  /* 0x000000ffff031224 */ /* 0x000fe400078e00ff */
[----:B------:R-:W-:-:S05]  /*08b0*/  @P1 IMAD.MOV.U32 R11, RZ, RZ, RZ ;  /* 0x000000ffff0b1224 */ /* 0x000fca00078e00ff */
[----:B------:R-:W1:Y:S01]  /*08c0*/  @!P1 LDC R9, c[0x0][0xc] ;  /* 0x00000300ff099b82 */ /* 0x000e620000000800 */
[----:B0-----:R-:W-:-:S04]  /*08d0*/  @P1 IMAD.WIDE.U32 R18, R19, UR8, R2 ;  /* 0x0000000813121c25 */ /* 0x001fc8000f8e0002 */
[----:B------:R-:W-:Y:S02]  /*08e0*/  @P1 IMAD.IADD R19, R19, 0x1, R11 ;  /* 0x0000000113131824 */ /* 0x000fe400078e020b */
[----:B-1----:R-:W-:-:S04]  /*08f0*/  @!P1 IMAD.WIDE.U32 R6, R2, R9, R6 ;  /* 0x0000000902069225 */ /* 0x002fc800078e0006 */
[----:B------:R-:W-:Y:S02]  /*0900*/  @!P1 IMAD.MOV.U32 R18, RZ, RZ, R6 ;  /* 0x000000ffff129224 */ /* 0x000fe400078e0006 */
[----:B------:R-:W-:Y:S01]  /*0910*/  @!P1 IMAD.MOV.U32 R19, RZ, RZ, R7 ;  /* 0x000000ffff139224 */ /* 0x000fe200078e0007 */
[----:B------:R-:W-:Y:S06]  /*0920*/  @!P2 BRA `(.L_x_5) ;  /* 0x00000000000ca947 */ /* 0x000fec0003800000 */
[----:B------:R-:W-:Y:S01]  /*0930*/  UCGABAR_WAIT ;  /* 0x0000000000007dc7 */ /* 0x000fe20008000000 */
[----:B------:R-:W-:Y:S01]  /*0940*/  CCTL.IVALL ;  /* 0x00000000ff00798f */ /* 0x000fe20002000000 */
[----:B------:R-:W-:Y:S05]  /*0950*/  BRA `(.L_x_6) ;  /* 0x0000000000047947 */ /* 0x000fea0003800000 */
.L_x_5:
[----:B------:R-:W-:Y:S06]  /*0960*/  BAR.SYNC.DEFER_BLOCKING 0x0 ;  /* 0x0000000000007b1d */ /* 0x000fec0000010000 */
.L_x_6:
[----:B------:R-:W-:Y:S05]  /*0970*/  @!P3 BRA `(.L_x_7) ;  /* 0x000000280028b947 */ /* 0x000fea0003800000 */
[----:B------:R-:W-:-:S13]  /*0980*/  ISETP.GT.U32.AND P0, PT, R8, 0x1, PT ;  /* 0x000000010800780c */ /* 0x000fda0003f04070 */
[----:B------:R-:W-:Y:S05]  /*0990*/  @P0 EXIT ;  /* 0x000000000000094d */ /* 0x000fea0003800000 */
[----:B------:R-:W-:Y:S01]  /*09a0*/  ULDC.64 UR4, c[0x0][0x650] ;  /* 0x0001940000047ab9 */ /* 0x000fe20000000a00 */
[----:B------:R-:W-:Y:S01]  /*09b0*/  PRMT R0, RZ, 0x7610, R0 ;  /* 0x00007610ff007816 */ /* 0x000fe20000000000 */
[----:B------:R-:W-:Y:S01]  /*09c0*/  IMAD.MOV.U32 R32, RZ, RZ, -0x1 ;  /* 0xffffffffff207424 */ /* 0x000fe200078e00ff */
[----:B------:R-:W-:Y:S01]  /*09d0*/  ISETP.GE.U32.AND P0, PT, R18, UR4, PT ;  /* 0x0000000412007c0c */ /* 0x000fe2000bf06070 */
[----:B------:R-:W-:Y:S02]  /*09e0*/  IMAD.MOV.U32 R33, RZ, RZ, -0x1 ;  /* 0xffffffffff217424 */ /* 0x000fe400078e00ff */
[----:B------:R-:W-:Y:S01]  /*09f0*/  IMAD.MOV.U32 R25, RZ, RZ, -0x1 ;  /* 0xffffffffff197424 */ /* 0x000fe200078e00ff */
[----:B------:R-:W-:-:S13]  /*0a00*/  ISETP.GE.U32.AND.EX P0, PT, R19, UR5, PT, P0 ;  /* 0x0000000513007c0c */ /* 0x000fda000bf06100 */
[----:B------:R-:W-:Y:S05]  /*0a10*/  @P0 BRA `(.L_x_8) ;  /* 0x00000004002c0947 */ /* 0x000fea0003800000 */
[----:B------:R-:W0:Y:S01]  /*0a20*/  LDC.64 R20, c[0x0][0x628] ;  /* 0x00018a00ff147b82 */ /* 0x000e220000000a00 */
[----:B------:R-:W-:Y:S02]  /*0a30*/  IMAD.MOV.U32 R6, RZ, RZ, R18 ;  /* 0x000000ffff067224 */ /* 0x000fe400078e0012 */
[----:B------:R-:W-:-:S05]  /*0a40*/  IMAD.MOV.U32 R7, RZ, RZ, R19 ;  /* 0x000000ffff077224 */ /* 0x000fca00078e0013 */
[----:B------:R-:W1:Y:S08]  /*0a50*/  LDC R0, c[0x0][0x630] ;  /* 0x00018c00ff007b82 */ /* 0x000e700000000800 */
[----:B------:R-:W2:Y:S01]  /*0a60*/  LDC.64 R26, c[0x0][0x620] ;  /* 0x00018800ff1a7b82 */ /* 0x000ea20000000a00 */
[----:B0-----:R-:W-:-:S04]  /*0a70*/  ISETP.NE.U32.AND P0, PT, R20, RZ, PT ;  /* 0x000000ff1400720c */ /* 0x001fc80003f05070 */
[----:B------:R-:W-:-:S13]  /*0a80*/  ISETP.NE.AND.EX P0, PT, R21, RZ, PT, P0 ;  /* 0x000000ff1500720c */ /* 0x000fda0003f05300 */
[----:B-12---:R-:W-:Y:S05]  /*0a90*/  @!P0 BRA `(.L_x_9) ;  /* 0x0000000000288947 */ /* 0x006fea0003800000 */
[----:B------:R-:W0:Y:S02]  /*0aa0*/  LDC R11, c[0x0][0x634] ;  /* 0x00018d00ff0b7b82 */ /* 0x000e240000000800 */
[----:B0-----:R-:W-:-:S05]  /*0ab0*/  IADD3 R11, P0, R18, R11, RZ ;  /* 0x0000000b120b7210 */ /* 0x001fca0007f1e0ff */
[----:B------:R-:W-:-:S04]  /*0ac0*/  IMAD.X R13, RZ, RZ, R19, P0 ;  /* 0x000000ffff0d7224 */ /* 0x000fc800000e0613 */
[----:B------:R-:W-:-:S04]  /*0ad0*/  IMAD.WIDE.U32 R6, R13, R20, RZ ;  /* 0x000000140d067225 */ /* 0x000fc800078e00ff */
[----:B------:R-:W-:-:S04]  /*0ae0*/  IMAD.WIDE.U32 R8, P0, R11, R21, R6 ;  /* 0x000000150b087225 */ /* 0x000fc80007800006 */
[----:B------:R-:W-:-:S04]  /*0af0*/  IMAD.WIDE.U32 R6, R11, R20, RZ ;  /* 0x000000140b067225 */ /* 0x000fc800078e00ff */
[----:B------:R-:W-:Y:S01]  /*0b00*/  IMAD.X R11, RZ, RZ, RZ, P0 ;  /* 0x000000ffff0b7224 */ /* 0x000fe200000e06ff */
[----:B------:R-:W-:Y:S01]  /*0b10*/  IADD3 RZ, P0, R7, R8, RZ ;  /* 0x0000000807ff7210 */ /* 0x000fe20007f1e0ff */
[----:B------:R-:W-:-:S04]  /*0b20*/  IMAD.MOV.U32 R10, RZ, RZ, R9 ;  /* 0x000000ffff0a7224 */ /* 0x000fc800078e0009 */
[----:B------:R-:W-:-:S08]  /*0b30*/  IMAD.WIDE.U32.X R6, R13, R21, R10, P0 ;  /* 0x000000150d067225 */ /* 0x000fd000000e040a */
.L_x_9:
[----:B------:R-:W0:Y:S01]  /*0b40*/  LDC.64 R28, c[0x0][0x640] ;  /* 0x00019000ff1c7b82 */ /* 0x000e220000000a00 */
[-CC-:B------:R-:W-:Y:S01]  /*0b50*/  SHF.R.U64 R30, R6, R0.reuse, R7.reuse ;  /* 0x00000000061e7219 */ /* 0x180fe20000001207 */
[----:B------:R-:W-:Y:S01]  /*0b60*/  IMAD.MOV.U32 R25, RZ, RZ, 0x1 ;  /* 0x00000001ff197424 */ /* 0x000fe200078e00ff */
[----:B------:R-:W-:Y:S02]  /*0b70*/  SHF.R.U32.HI R0, RZ, R0, R7 ;  /* 0x00000000ff007219 */ /* 0x000fe40000011607 */
[----:B------:R-:W-:-:S03]  /*0b80*/  IADD3 R3, P0, RZ, -R30, RZ ;  /* 0x8000001eff037210 */ /* 0x000fc60007f1e0ff */
[----:B------:R-:W1:Y:S02]  /*0b90*/  LDC R8, c[0x0][0x618] ;  /* 0x00018600ff087b82 */ /* 0x000e640000000800 */
[----:B------:R-:W-:-:S04]  /*0ba0*/  IMAD.X R7, RZ, RZ, ~R0, P0 ;  /* 0x000000ffff077224 */ /* 0x000fc800000e0e00 */
[-C--:B------:R-:W-:Y:S02]  /*0bb0*/  IMAD R0, R7, R26.reuse, RZ ;  /* 0x0000001a07007224 */ /* 0x080fe400078e02ff */
[----:B------:R-:W2:Y:S01]  /*0bc0*/  LDC R12, c[0x0][0x608] ;  /* 0x00018200ff0c7b82 */ /* 0x000ea20000000800 */
[----:B------:R-:W-:-:S04]  /*0bd0*/  IMAD.WIDE.U32 R6, R3, R26, R18 ;  /* 0x0000001a03067225 */ /* 0x000fc800078e0012 */
[----:B------:R-:W-:Y:S02]  /*0be0*/  IMAD R3, R3, R27, R0 ;  /* 0x0000001b03037224 */ /* 0x000fe400078e0200 */
[----:B------:R-:W-:Y:S01]  /*0bf0*/  IMAD R27, R5, R14, R2 ;  /* 0x0000000e051b7224 */ /* 0x000fe200078e0202 */
[----:B------:R-:W3:Y:S01]  /*0c00*/  LDC R20, c[0x0][0x658] ;  /* 0x00019600ff147b82 */ /* 0x000ee20000000800 */
[----:B------:R-:W-:Y:S01]  /*0c10*/  IMAD.IADD R3, R7, 0x1, R3 ;  /* 0x0000000107037824 */ /* 0x000fe200078e0203 */
[----:B0-----:R-:W-:Y:S01]  /*0c20*/  ISETP.NE.U32.AND P0, PT, R28, RZ, PT ;  /* 0x000000ff1c00720c */ /* 0x001fe20003f05070 */
[----:B------:R-:W-:-:S03]  /*0c30*/  IMAD.MOV.U32 R7, RZ, RZ, -0x1 ;  /* 0xffffffffff077424 */ /* 0x000fc600078e00ff */
[----:B------:R-:W-:Y:S02]  /*0c40*/  ISETP.NE.AND.EX P0, PT, R29, RZ, PT, P0 ;  /* 0x000000ff1d00720c */ /* 0x000fe40003f05300 */
[----:B------:R-:W0:Y:S01]  /*0c50*/  LDC R13, c[0x0][0x600] ;  /* 0x00018000ff0d7b82 */ /* 0x000e220000000800 */
[-CC-:B-1----:R-:W-:Y:S02]  /*0c60*/  SHF.R.U64 R10, R6, R8.reuse, R3.reuse ;  /* 0x00000008060a7219 */ /* 0x182fe40000001203 */
[----:B------:R-:W-:-:S05]  /*0c70*/  SHF.R.U32.HI R3, RZ, R8, R3 ;  /* 0x00000008ff037219 */ /* 0x000fca0000011603 */
[----:B------:R-:W1:Y:S01]  /*0c80*/  LDC R15, c[0x0][0x648] ;  /* 0x00019200ff0f7b82 */ /* 0x000e620000000800 */
[-CC-:B--2---:R-:W-:Y:S02]  /*0c90*/  SHF.R.U64 R32, R10, R12.reuse, R3.reuse ;  /* 0x0000000c0a207219 */ /* 0x184fe40000001203 */
[----:B------:R-:W-:-:S05]  /*0ca0*/  SHF.R.U32.HI R3, RZ, R12, R3 ;  /* 0x0000000cff037219 */ /* 0x000fca0000011603 */
[----:B------:R-:W2:Y:S01]  /*0cb0*/  LDC R21, c[0x0][0x638] ;  /* 0x00018e00ff157b82 */ /* 0x000ea20000000800 */
[-CC-:B---3--:R-:W-:Y:S02]  /*0cc0*/  SHF.R.U64 R12, R32, R20.reuse, R3.reuse ;  /* 0x00000014200c7219 */ /* 0x188fe40000001203 */
[-C--:B------:R-:W-:Y:S02]  /*0cd0*/  SHF.L.U32 R0, R7, R20.reuse, RZ ;  /* 0x0000001407007219 */ /* 0x080fe400000006ff */
[----:B------:R-:W-:Y:S01]  /*0ce0*/  SHF.R.U32.HI R3, RZ, R20, R3 ;  /* 0x00000014ff037219 */ /* 0x000fe20000011603 */
[----:B------:R-:W-:Y:S01]  /*0cf0*/  IMAD.MOV.U32 R2, RZ, RZ, R12 ;  /* 0x000000ffff027224 */ /* 0x000fe200078e000c */
[----:B------:R-:W-:Y:S01]  /*0d00*/  LOP3.LUT R5, RZ, R0, RZ, 0x33, !PT ;  /* 0x00000000ff057212 */ /* 0x000fe200078e33ff */
[----:B------:R-:W3:Y:S01]  /*0d10*/  LDC R26, c[0x0][0x610] ;  /* 0x00018400ff1a7b82 */ /* 0x000ee20000000800 */
[----:B------:R-:W-:Y:S05]  /*0d20*/  @!P0 BRA `(.L_x_10) ;  /* 0x0000000000288947 */ /* 0x000fea0003800000 */
[----:B------:R-:W4:Y:S02]  /*0d30*/  LDC R9, c[0x0][0x64c] ;  /* 0x00019300ff097b82 */ /* 0x000f240000000800 */
[----:B----4-:R-:W-:-:S05]  /*0d40*/  IADD3 R9, P0, R12, R9, RZ ;  /* 0x000000090c097210 */ /* 0x010fca0007f1e0ff */
        /* <DEDUP_REMOVED lines=8> */
.L_x_10:
[----:B-1----:R-:W-:Y:S01]  /*0dd0*/  SHF.R.U64 R2, R2, R15, R3 ;  /* 0x0000000f02027219 */ /* 0x002fe20000001203 */
[----:B0-----:R-:W-:Y:S01]  /*0de0*/  VIADD R3, R13, 0xffffffff ;  /* 0xffffffff0d037836 */ /* 0x001fe20000000000 */
[----:B------:R-:W-:Y:S01]  /*0df0*/  SHF.L.U32 R0, R25, R20, RZ ;  /* 0x0000001419007219 */ /* 0x000fe200000006ff */
[----:B------:R-:W-:Y:S01]  /*0e00*/  IMAD.MOV.U32 R25, RZ, RZ, R30 ;  /* 0x000000ffff197224 */ /* 0x000fe200078e001e */
[----:B------:R-:W-:Y:S01]  /*0e10*/  LOP3.LUT R5, R32, R5, RZ, 0xc0, !PT ;  /* 0x0000000520057212 */ /* 0x000fe200078ec0ff */
[----:B------:R-:W-:Y:S01]  /*0e20*/  IMAD.MOV R6, RZ, RZ, -R2 ;  /* 0x000000ffff067224 */ /* 0x000fe200078e0a02 */
[----:B------:R-:W-:Y:S02]  /*0e30*/  SEL R4, R4, R27, !P1 ;  /* 0x0000001b04047207 */ /* 0x000fe40004800000 */
[----:B------:R-:W-:Y:S01]  /*0e40*/  LOP3.LUT R3, R10, R3, RZ, 0xc0, !PT ;  /* 0x000000030a037212 */ /* 0x000fe200078ec0ff */
[----:B------:R-:W-:Y:S02]  /*0e50*/  IMAD R5, R0, R2, R5 ;  /* 0x0000000200057224 */ /* 0x000fe400078e0205 */
[----:B--2---:R-:W-:-:S02]  /*0e60*/  IMAD R0, R6, R21, R12 ;  /* 0x0000001506007224 */ /* 0x004fc400078e020c */
[----:B---3--:R-:W-:Y:S02]  /*0e70*/  IMAD R4, R5, R26, R4 ;  /* 0x0000001a05047224 */ /* 0x008fe400078e0204 */
[----:B------:R-:W-:Y:S02]  /*0e80*/  IMAD.MOV.U32 R2, RZ, RZ, 0x1 ;  /* 0x00000001ff027424 */ /* 0x000fe400078e00ff */
[----:B------:R-:W-:-:S03]  /*0e90*/  IMAD R3, R0, R13, R3 ;  /* 0x0000000d00037224 */ /* 0x000fc600078e0203 */
[----:B------:R-:W-:Y:S02]  /*0ea0*/  PRMT R0, R2, 0x7610, R0 ;  /* 0x0000761002007816 */ /* 0x000fe40000000000 */
[----:B------:R-:W-:Y:S02]  /*0eb0*/  SEL R33, R3, R4, !P1 ;  /* 0x0000000403217207 */ /* 0x000fe40004800000 */
[----:B------:R-:W-:-:S07]  /*0ec0*/  SEL R32, R4, R3, !P1 ;  /* 0x0000000304207207 */ /* 0x000fce0004800000 */
.L_x_8:
[----:B------:R-:W-:-:S08]  /*0ed0*/  NOP ;  /* 0x0000000000007918 */ /* 0x000fd00000000000 */
[----:B------:R-:W0:Y:S02]  /*0ee0*/  USETMAXREG.TRY_ALLOC.CTAPOOL UP0, 0xe8 ;  /* 0x000000e8000079c8 */ /* 0x000e240008000600 */
[----:B0-----:R-:W-:-:S13]  /*0ef0*/  PLOP3.LUT P0, PT, PT, PT, UP0, 0x80, 0x0 ;  /* 0x000000000000781c */ /* 0x001fda0003f0f008 */
[----:B------:R-:W-:Y:S05]  /*0f00*/  @!P0 BRA `(.L_x_8) ;  /* 0xfffffffc00f08947 */ /* 0x000fea000383ffff */
[----:B------:R-:W-:Y:S01]  /*0f10*/  ULDC.64 UR4, c[0x0][0x598] ;  /* 0x0001660000047ab9 */ /* 0x000fe20000000a00 */
[----:B------:R-:W-:Y:S01]  /*0f20*/  ULDC.64 UR36, c[0x0][0x208] ;  /* 0x0000820000247ab9 */ /* 0x000fe20000000a00 */
[----:B------:R-:W-:-:S04]  /*0f30*/  ISETP.NE.U32.AND P0, PT, RZ, UR4, PT ;  /* 0x00000004ff007c0c */ /* 0x000fc8000bf05070 */
[----:B------:R-:W-:-:S13]  /*0f40*/  ISETP.NE.AND.EX P0, PT, RZ, UR5, PT, P0 ;  /* 0x00000005ff007c0c */ /* 0x000fda000bf05300 */
[----:B------:R-:W-:Y:S05]  /*0f50*/  @!P0 BRA `(.L_x_11) ;  /* 0x00000000001c8947 */ /* 0x000fea0003800000 */
[----:B------:R-:W0:Y:S02]  /*0f60*/  LDC.64 R2, c[0x0][0x598] ;  /* 0x00016600ff027b82 */ /* 0x000e240000000a00 */
[----:B0-----:R-:W2:Y:S02]  /*0f70*/  LDG.E.64 R2, desc[UR36][R2.64] ;  /* 0x0000002402027981 */ /* 0x001ea4000c1e1b00 */
[----:B--2---:R-:W-:-:S04]  /*0f80*/  ISETP.NE.U32.AND P0, PT, R2, RZ, PT ;  /* 0x000000ff0200720c */ /* 0x004fc80003f05070 */
[----:B------:R-:W-:-:S13]  /*0f90*/  ISETP.NE.AND.EX P0, PT, R3, RZ, PT, P0 ;  /* 0x000000ff0300720c */ /* 0x000fda0003f05300 */
[----:B------:R-:W-:Y:S05]  /*0fa0*/  @!P0 BRA `(.L_x_11) ;  /* 0x0000000000088947 */ /* 0x000fea0003800000 */
[----:B------:R0:W5:Y:S01]  /*0fb0*/  LD.E R26, desc[UR36][R2.64] ;  /* 0x00000024021a7980 */ /* 0x000162000c101900 */
[----:B------:R-:W-:Y:S05]  /*0fc0*/  BRA `(.L_x_12) ;  /* 0x0000000000247947 */ /* 0x000fea0003800000 */
.L_x_11:
[----:B------:R-:W-:Y:S02]  /*0fd0*/  ULDC.64 UR4, c[0x0][0x588] ;  /* 0x0001620000047ab9 */ /* 0x000fe40000000a00 */
[----:B------:R-:W-:-:S04]  /*0fe0*/  ISETP.NE.U32.AND P0, PT, RZ, UR4, PT ;  /* 0x00000004ff007c0c */ /* 0x000fc8000bf05070 */
[----:B------:R-:W-:-:S13]  /*0ff0*/  ISETP.NE.AND.EX P0, PT, RZ, UR5, PT, P0 ;  /* 0x00000005ff007c0c */ /* 0x000fda000bf05300 */
[----:B------:R-:W-:Y:S05]  /*1000*/  @!P0 BRA `(.L_x_13) ;  /* 0x00000000000c8947 */ /* 0x000fea0003800000 */
[----:B------:R-:W0:Y:S02]  /*1010*/  LDC.64 R26, c[0x0][0x588] ;  /* 0x00016200ff1a7b82 */ /* 0x000e240000000a00 */
[----:B0-----:R1:W5:Y:S01]  /*1020*/  LDG.E R26, desc[UR36][R26.64] ;  /* 0x000000241a1a7981 */ /* 0x001362000c1e1900 */
[----:B------:R-:W-:Y:S05]  /*1030*/  BRA `(.L_x_12) ;  /* 0x0000000000087947 */ /* 0x000fea0003800000 */
.L_x_13:
[----:B------:R-:W-:Y:S02]  /*1040*/  ULDC UR4, c[0x0][0x580] ;  /* 0x0001600000047ab9 */ /* 0x000fe40000000800 */
[----:B------:R-:W-:-:S07]  /*1050*/  IMAD.U32 R26, RZ, RZ, UR4 ;  /* 0x00000004ff1a7e24 */ /* 0x000fce000f8e00ff */
.L_x_12:
[----:B------:R-:W-:Y:S02]  /*1060*/  ULDC.64 UR4, c[0x0][0x5a0] ;  /* 0x0001680000047ab9 */ /* 0x000fe40000000a00 */
[----:B------:R-:W-:-:S04]  /*1070*/  ISETP.NE.U32.AND P0, PT, RZ, UR4, PT ;  /* 0x00000004ff007c0c */ /* 0x000fc8000bf05070 */
[----:B------:R-:W-:-:S13]  /*1080*/  ISETP.NE.AND.EX P0, PT, RZ, UR5, PT, P0 ;  /* 0x00000005ff007c0c */ /* 0x000fda000bf05300 */
[----:B------:R-:W-:Y:S05]  /*1090*/  @!P0 BRA `(.L_x_14) ;  /* 0x00000000001c8947 */ /* 0x000fea0003800000 */
[----:B0-----:R-:W0:Y:S02]  /*10a0*/  LDC.64 R2, c[0x0][0x5a0] ;  /* 0x00016800ff027b82 */ /* 0x001e240000000a00 */
[----:B0-----:R-:W2:Y:S02]  /*10b0*/  LDG.E.64 R2, desc[UR36][R2.64] ;  /* 0x0000002402027981 */ /* 0x001ea4000c1e1b00 */
[----:B--2---:R-:W-:-:S04]  /*10c0*/  ISETP.NE.U32.AND P0, PT, R2, RZ, PT ;  /* 0x000000ff0200720c */ /* 0x004fc80003f05070 */
[----:B------:R-:W-:-:S13]  /*10d0*/  ISETP.NE.AND.EX P0, PT, R3, RZ, PT, P0 ;  /* 0x000000ff0300720c */ /* 0x000fda0003f05300 */
[----:B------:R-:W-:Y:S05]  /*10e0*/  @!P0 BRA `(.L_x_14) ;  /* 0x0000000000088947 */ /* 0x000fea0003800000 */
[----:B-1----:R0:W5:Y:S01]  /*10f0*/  LD.E R27, desc[UR36][R2.64] ;  /* 0x00000024021b7980 */ /* 0x002162000c101900 */
[----:B------:R-:W-:Y:S05]  /*1100*/  BRA `(.L_x_15) ;  /* 0x0000000000247947 */ /* 0x000fea0003800000 */
.L_x_14:
[----:B------:R-:W-:Y:S02]  /*1110*/  ULDC.64 UR4, c[0x0][0x590] ;  /* 0x0001640000047ab9 */ /* 0x000fe40000000a00 */
[----:B------:R-:W-:-:S04]  /*1120*/  ISETP.NE.U32.AND P0, PT, RZ, UR4, PT ;  /* 0x00000004ff007c0c */ /* 0x000fc8000bf05070 */
[----:B------:R-:W-:-:S13]  /*1130*/  ISETP.NE.AND.EX P0, PT, RZ, UR5, PT, P0 ;  /* 0x00000005ff007c0c */ /* 0x000fda000bf05300 */
[----:B------:R-:W-:Y:S05]  /*1140*/  @!P0 BRA `(.L_x_16) ;  /* 0x00000000000c8947 */ /* 0x000fea0003800000 */
[----:B0-----:R-:W1:Y:S02]  /*1150*/  LDC.64 R2, c[0x0][0x590] ;  /* 0x00016400ff027b82 */ /* 0x001e640000000a00 */
[----:B-1----:R1:W5:Y:S01]  /*1160*/  LDG.E R27, desc[UR36][R2.64] ;  /* 0x00000024021b7981 */ /* 0x002362000c1e1900 */
[----:B------:R-:W-:Y:S05]  /*1170*/  BRA `(.L_x_15) ;  /* 0x0000000000087947 */ /* 0x000fea0003800000 */
.L_x_16:
[----:B------:R-:W-:Y:S02]  /*1180*/  ULDC UR4, c[0x0][0x584] ;  /* 0x0001610000047ab9 */ /* 0x000fe40000000800 */
[----:B-1----:R-:W-:-:S07]  /*1190*/  IMAD.U32 R27, RZ, RZ, UR4 ;  /* 0x00000004ff1b7e24 */ /* 0x002fce000f8e00ff */
.L_x_15:
[----:B------:R-:W-:-:S13]  /*11a0*/  LOP3.LUT P0, RZ, R0, 0xff, RZ, 0xc0, !PT ;  /* 0x000000ff00ff7812 */ /* 0x000fda000780c0ff */
[----:B------:R-:W-:Y:S05]  /*11b0*/  @!P0 EXIT ;  /* 0x000000000000894d */ /* 0x000fea0003800000 */
[----:B------:R-:W-:Y:S01]  /*11c0*/  ULDC UR4, c[0x0][0x28c] ;  /* 0x0000a30000047ab9 */ /* 0x000fe20000000800 */
[----:B------:R-:W-:Y:S01]  /*11d0*/  LOP3.LUT R44, R17, 0x1, RZ, 0xfc, !PT ;  /* 0x00000001112c7812 */ /* 0x000fe200078efcff */
[----:B------:R-:W-:Y:S01]  /*11e0*/  UIADD3 UR4, UR4, 0x7f, URZ ;  /* 0x0000007f04047890 */ /* 0x000fe2000fffe03f */
[----:B------:R-:W-:Y:S01]  /*11f0*/  UMOV UR38, URZ ;  /* 0x0000003f00267c82 */ /* 0x000fe20008000000 */
[----:B------:R-:W-:Y:S02]  /*1200*/  UMOV UR39, URZ ;  /* 0x0000003f00277c82 */ /* 0x000fe40008000000 */
[----:B------:R-:W-:-:S04]  /*1210*/  USHF.R.S32.HI UR5, URZ, 0x1f, UR4 ;  /* 0x0000001f3f057899 */ /* 0x000fc80008011404 */
[----:B------:R-:W-:-:S04]  /*1220*/  ULEA.HI UR5, UR5, UR4, URZ, 0x7 ;  /* 0x0000000405057291 */ /* 0x000fc8000f8f383f */
[----:B------:R-:W-:-:S12]  /*1230*/  USHF.R.S32.HI UR40, URZ, 0x7, UR5 ;  /* 0x000000073f287899 */ /* 0x000fd80008011405 */
.L_x_44:
[----:B------:R-:W-:Y:S01]  /*1240*/  LOP3.LUT R0, R16, 0x80, RZ, 0xc0, !PT ;  /* 0x0000008010007812 */ /* 0x000fe200078ec0ff */
[----:B------:R-:W2:Y:S01]  /*1250*/  S2UR UR7, SR_CgaCtaId ;  /* 0x00000000000779c3 */ /* 0x000ea20000008800 */
[----:B------:R-:W-:Y:S02]  /*1260*/  UMOV UR6, 0x400 ;  /* 0x0000040000067882 */ /* 0x000fe40000000000 */
[----:B------:R-:W-:-:S06]  /*1270*/  SHF.R.U32.HI R0, RZ, 0x7, R0 ;  /* 0x00000007ff007819 */ /* 0x000fcc0000011600 */
[----:B------:R-:W3:Y:S01]  /*1280*/  SHFL.IDX PT, R0, R0, RZ, 0x1f ;  /* 0x00001fff00007589 */ /* 0x000ee200000e0000 */
[----:B--2---:R-:W-:Y:S01]  /*1290*/  ULEA UR6, UR7, UR6, 0x18 ;  /* 0x0000000607067291 */ /* 0x004fe2000f8ec03f */
[----:B---3--:R-:W-:-:S13]  /*12a0*/  R2UR UR4, R0 ;  /* 0x00000000000472ca */ /* 0x008fda00000e0000 */
[----:B------:R-:W-:-:S04]  /*12b0*/  ULEA.HI UR5, UR4, UR4, URZ, 0x1 ;  /* 0x0000000404057291 */ /* 0x000fc8000f8f083f */
[----:B------:R-:W-:-:S04]  /*12c0*/  ULOP3.LUT UR5, UR5, 0x7fffe, URZ, 0xc0, !UPT ;  /* 0x0007fffe05057892 */ /* 0x000fc8000f8ec03f */
[----:B------:R-:W-:-:S03]  /*12d0*/  UIADD3 UR5, UR4, -UR5, URZ ;  /* 0x8000000504057290 */ /* 0x000fc6000fffe03f */
[----:B------:R-:W-:Y:S01]  /*12e0*/  ULDC UR4, c[0x0][0x28c] ;  /* 0x0000a30000047ab9 */ /* 0x000fe20000000800 */
[----:B------:R-:W-:Y:S01]  /*12f0*/  ULEA UR5, UR5, UR6, 0xd ;  /* 0x0000000605057291 */ /* 0x000fe2000f8e683f */
[----:B------:R-:W-:-:S03]  /*1300*/  ISETP.LT.AND P0, PT, RZ, UR4, PT ;  /* 0x00000004ff007c0c */ /* 0x000fc6000bf01270 */
[----:B------:R-:W-:-:S04]  /*1310*/  UIADD3 UR5, UR5, 0x180, URZ ;  /* 0x0000018005057890 */ /* 0x000fc8000fffe03f */
[----:B------:R-:W-:-:S04]  /*1320*/  USHF.R.U32.HI UR5, URZ, 0x4, UR5 ;  /* 0x000000043f057899 */ /* 0x000fc80008011605 */
[----:B------:R-:W-:Y:S02]  /*1330*/  ULOP3.LUT UR41, UR5, 0x3fff, URZ, 0xc0, !UPT ;  /* 0x00003fff05297892 */ /* 0x000fe4000f8ec03f */
[----:B0----5:R-:W-:Y:S10]  /*1340*/  @P0 BRA `(.L_x_17) ;  /* 0x0000000000400947 */ /* 0x021ff40003800000 */
[----:B------:R-:W-:Y:S01]  /*1350*/  MOV R0, 0x0 ;  /* 0x0000000000007802 */ /* 0x000fe20000000f00 */
[----:B------:R-:W-:Y:S01]  /*1360*/  ULDC.64 UR4, c[0x4][0x68] ;  /* 0x01001a0000047ab9 */ /* 0x000fe20000000a00 */
[----:B------:R-:W-:Y:S01]  /*1370*/  ULDC.64 UR6, c[0x4][0x8] ;  /* 0x0100020000067ab9 */ /* 0x000fe20000000a00 */
[----:B------:R-:W-:Y:S01]  /*1380*/  IMAD.U32 R4, RZ, RZ, UR4 ;  /* 0x00000004ff047e24 */ /* 0x000fe2000f8e00ff */
[----:B01----:R0:W1:Y:S01]  /*1390*/  LDC.64 R2, c[0x4][R0] ;  /* 0x0100000000027b82 */ /* 0x0030620000000a00 */
[----:B------:R-:W-:Y:S01]  /*13a0*/  IMAD.U32 R5, RZ, RZ, UR5 ;  /* 0x00000005ff057e24 */ /* 0x000fe2000f8e00ff */
[----:B------:R-:W-:Y:S01]  /*13b0*/  ULDC.64 UR4, c[0x4][0x70] ;  /* 0x01001c0000047ab9 */ /* 0x000fe20000000a00 */
[----:B------:R-:W-:Y:S02]  /*13c0*/  IMAD.U32 R10, RZ, RZ, UR6 ;  /* 0x00000006ff0a7e24 */ /* 0x000fe4000f8e00ff */
[----:B------:R-:W-:Y:S02]  /*13d0*/  IMAD.U32 R6, RZ, RZ, UR4 ;  /* 0x00000004ff067e24 */ /* 0x000fe4000f8e00ff */
[----:B------:R-:W-:-:S02]  /*13e0*/  IMAD.U32 R7, RZ, RZ, UR5 ;  /* 0x00000005ff077e24 */ /* 0x000fc4000f8e00ff */
[----:B------:R-:W-:Y:S02]  /*13f0*/  IMAD.U32 R11, RZ, RZ, UR7 ;  /* 0x00000007ff0b7e24 */ /* 0x000fe4000f8e00ff */
[----:B------:R-:W-:Y:S02]  /*1400*/  IMAD.MOV.U32 R8, RZ, RZ, 0x1e1 ;  /* 0x000001e1ff087424 */ /* 0x000fe400078e00ff */
[----:B------:R-:W-:Y:S02]  /*1410*/  IMAD.MOV.U32 R12, RZ, RZ, 0x1 ;  /* 0x00000001ff0c7424 */ /* 0x000fe400078e00ff */
[----:B0-----:R-:W-:-:S07]  /*1420*/  IMAD.MOV.U32 R13, RZ, RZ, RZ ;  /* 0x000000ffff0d7224 */ /* 0x001fce00078e00ff */
[----:B------:R-:W-:-:S07]  /*1430*/  LEPC R20, `(.L_x_17) ;  /* 0x000000001014794e */ /* 0x000fce0000000000 */
[----:B-1---5:R-:W-:Y:S05]  /*1440*/  CALL.ABS.NOINC R2 ;  /* 0x0000000002007343 */ /* 0x022fea0003c00000 */
.L_x_17:
[----:B------:R-:W-:-:S13]  /*1450*/  ISETP.NE.AND P0, PT, R44, 0x3, PT ;  /* 0x000000032c00780c */ /* 0x000fda0003f05270 */
[----:B------:R-:W-:Y:S05]  /*1460*/  @!P0 BRA `(.L_x_18) ;  /* 0x0000000000048947 */ /* 0x000fea0003800000 */
[----:B------:R-:W-:Y:S01]  /*1470*/  BPT.TRAP 0x1 ;  /* 0x000000040000795c */ /* 0x000fe20000300000 */
.L_x_18:
[----:B------:R-:W2:Y:S01]  /*1480*/  S2UR UR5, SR_CgaCtaId ;  /* 0x00000000000579c3 */ /* 0x000ea20000008800 */
[----:B------:R-:W-:Y:S01]  /*1490*/  UMOV UR4, 0x400 ;  /* 0x0000040000047882 */ /* 0x000fe20000000000 */
[----:B------:R-:W-:Y:S02]  /*14a0*/  IMAD.U32 R0, RZ, RZ, UR38 ;  /* 0x00000026ff007e24 */ /* 0x000fe4000f8e00ff */
[----:B01----:R-:W-:-:S03]  /*14b0*/  IMAD.U32 R2, RZ, RZ, UR39 ;  /* 0x00000027ff027e24 */ /* 0x003fc6000f8e00ff */
[----:B------:R-:W-:Y:S01]  /*14c0*/  SHF.L.U32 R0, R0, 0x1f, RZ ;  /* 0x0000001f00007819 */ /* 0x000fe200000006ff */
[----:B--2---:R-:W-:-:S06]  /*14d0*/  ULEA UR4, UR5, UR4, 0x18 ;  /* 0x0000000405047291 */ /* 0x004fcc000f8ec03f */
[----:B------:R-:W-:-:S04]  /*14e0*/  IMAD.U32 R5, RZ, RZ, UR4 ;  /* 0x00000004ff057e24 */ /* 0x000fc8000f8e00ff */
[----:B------:R-:W-:-:S04]  /*14f0*/  IMAD R3, R2, 0x8, R5 ;  /* 0x0000000802037824 */ /* 0x000fc800078e0205 */
[----:B------:R0:W1:Y:S01]  /*1500*/  SYNCS.PHASECHK.TRANS64.TRYWAIT P1, [R3+URZ], R0 ;  /* 0x00000000030075a7 */ /* 0x000062000802017f */
[----:B------:R-:W-:Y:S05]  /*1510*/  @!P0 BRA `(.L_x_19) ;  /* 0x0000000000048947 */ /* 0x000fea0003800000 */
[----:B------:R-:W-:Y:S01]  /*1520*/  BPT.TRAP 0x1 ;  /* 0x000000040000795c */ /* 0x000fe20000300000 */
.L_x_19:
[----:B-1----:R-:W-:Y:S05]  /*1530*/  @P1 BRA `(.L_x_20) ;  /* 0x0000000000081947 */ /* 0x002fea0003800000 */
[----:B------:R-:W1:Y:S02]  /*1540*/  SYNCS.PHASECHK.TRANS64.TRYWAIT P1, [R3+URZ], R0 ;  /* 0x00000000030075a7 */ /* 0x000e64000802017f */
[----:B-1----:R-:W-:Y:S05]  /*1550*/  @!P1 BRA `(.L_x_21) ;  /* 0x0000003400109947 */ /* 0x002fea0003800000 */
.L_x_20:
[----:B------:R-:W-:-:S04]  /*1560*/  UISETP.LT.AND UP0, UPT, UR40, 0x1, UPT ;  /* 0x000000012800788c */ /* 0x000fc8000bf01270 */
[----:B------:R-:W-:-:S06]  /*1570*/  USEL UR4, UR40, 0x1, UP0 ;  /* 0x0000000128047887 */ /* 0x000fcc0008000000 */
[----:B01----:R-:W-:Y:S01]  /*1580*/  IMAD.U32 R0, RZ, RZ, UR4 ;  /* 0x00000004ff007e24 */ /* 0x003fe2000f8e00ff */
[----:B------:R-:W-:Y:S05]  /*1590*/  WARPSYNC.ALL ;  /* 0x0000000000007948 */ /* 0x000fea0003800000 */
[----:B------:R-:W-:-:S04]  /*15a0*/  IADD3 R0, -R0, UR40, RZ ;  /* 0x0000002800007c10 */ /* 0x000fc8000fffe1ff */
[----:B------:R-:W-:Y:S02]  /*15b0*/  ISETP.GE.AND P1, PT, R0, 0x1, PT ;  /* 0x000000010000780c */ /* 0x000fe40003f26270 */
[----:B------:R-:W-:Y:S01]  /*15c0*/  R2UR UR4, R5 ;  /* 0x00000000050472ca */ /* 0x000fe200000e0000 */
[----:B------:R-:W-:Y:S01]  /*15d0*/  WARPGROUP.ARRIVE ;  /* 0x00000000000079c5 */ /* 0x000fe20000000000 */
[----:B------:R-:W-:Y:S01]  /*15e0*/  UMOV UR9, 0x40000040 ;  /* 0x4000004000097882 */ /* 0x000fe20000000000 */
[----:B------:R-:W-:-:S10]  /*15f0*/  UMOV UR11, 0x40000000 ;  /* 0x40000000000b7882 */ /* 0x000fd40000000000 */
[----:B------:R-:W-:-:S04]  /*1600*/  UIADD3 UR4, UR4, 0x30180, URZ ;  /* 0x0003018004047890 */ /* 0x000fc8000fffe03f */
[----:B------:R-:W-:-:S04]  /*1610*/  USHF.R.U32.HI UR4, URZ, 0x4, UR4 ;  /* 0x000000043f047899 */ /* 0x000fc80008011604 */
[----:B------:R-:W-:Y:S02]  /*1620*/  ULOP3.LUT UR5, UR4, 0x3fff, URZ, 0xc0, !UPT ;  /* 0x00003fff04057892 */ /* 0x000fe4000f8ec03f */
[----:B------:R-:W-:Y:S02]  /*1630*/  ULOP3.LUT UR4, UR41, 0x10000, URZ, 0xfc, !UPT ;  /* 0x0001000029047892 */ /* 0x000fe4000f8efc3f */
[----:B------:R-:W-:Y:S02]  /*1640*/  ULOP3.LUT UR5, UR5, 0x10000, URZ, 0xfc, !UPT ;  /* 0x0001000005057892 */ /* 0x000fe4000f8efc3f */
[----:B------:R-:W-:Y:S02]  /*1650*/  ULEA UR6, UR39, UR4, 0xb ;  /* 0x0000000427067291 */ /* 0x000fe4000f8e583f */
[----:B------:R-:W-:-:S05]  /*1660*/  ULEA UR7, UR39, UR5, 0x7 ;  /* 0x0000000527077291 */ /* 0x000fca000f8e383f */
[----:B------:R-:W-:Y:S02]  /*1670*/  UMOV UR8, UR6 ;  /* 0x0000000600087c82 */ /* 0x000fe40008000000 */
[----:B------:R-:W-:Y:S02]  /*1680*/  UMOV UR10, UR7 ;  /* 0x00000007000a7c82 */ /* 0x000fe40008000000 */
[----:B------:R-:W-:Y:S01]  /*1690*/  HGMMA.64x8x16.F32.BF16 R28, gdesc[UR8], RZ, !UPT, gsb0 ;  /* 0x00000000081c79f0 */ /* 0x000fe2000c0018ff */
[----:B------:R-:W-:Y:S02]  /*16a0*/  UIADD3 UR8, UR6, 0x2, URZ ;  /* 0x0000000206087890 */ /* 0x000fe4000fffe03f */
[----:B------:R-:W-:Y:S01]  /*16b0*/  UIADD3 UR10, UR7, 0x2, URZ ;  /* 0x00000002070a7890 */ /* 0x000fe2000fffe03f */
[----:B------:R-:W-:Y:S01]  /*16c0*/  UMOV UR9, 0x40000040 ;  /* 0x4000004000097882 */ /* 0x000fe20000000000 */
[----:B------:R-:W-:Y:S01]  /*16d0*/  UMOV UR11, 0x40000000 ;  /* 0x40000000000b7882 */ /* 0x000fe20000000000 */
[----:B------:R-:W-:-:S02]  /*16e0*/  WARPGROUP.DEPBAR.LE gsb0, 0x0 ;  /* 0x00008000000079c5 */ /* 0x000fc40000010000 */
[----:B------:R-:W-:-:S06]  /*16f0*/  WARPGROUP.ARRIVE ;  /* 0x00000000000079c5 */ /* 0x000fcc0000000000 */
[----:B------:R-:W-:Y:S01]  /*1700*/  HGMMA.64x8x16.F32.BF16 R28, gdesc[UR8], R28, gsb0 ;  /* 0x00000000081c79f0 */ /* 0x000fe2000800181c */
[----:B------:R-:W-:Y:S02]  /*1710*/  UIADD3 UR8, UR6, 0x4, URZ ;  /* 0x0000000406087890 */ /* 0x000fe4000fffe03f */
[----:B------:R-:W-:Y:S01]  /*1720*/  UIADD3 UR10, UR7, 0x4, URZ ;  /* 0x00000004070a7890 */ /* 0x000fe2000fffe03f */
[----:B------:R-:W-:Y:S01]  /*1730*/  UMOV UR9, 0x40000040 ;  /* 0x4000004000097882 */ /* 0x000fe20000000000 */
[----:B------:R-:W-:Y:S01]  /*1740*/  UMOV UR11, 0x40000000 ;  /* 0x40000000000b7882 */ /* 0x000fe20000000000 */
[----:B------:R-:W-:Y:S02]  /*1750*/  WARPGROUP.DEPBAR.LE gsb0, 0x0 ;  /* 0x00008000000079c5 */ /* 0x000fe40000010000 */
        /* <DEDUP_REMOVED lines=36> */
[----:B------:R-:W-:Y:S03]  /*19a0*/  HGMMA.64x8x16.F32.BF16 R28, gdesc[UR8], R28, gsb0 ;  /* 0x00000000081c79f0 */ /* 0x000fe6000800181c */
[----:B------:R-:W-:Y:S02]  /*19b0*/  WARPGROUP.DEPBAR.LE gsb0, 0x0 ;  /* 0x00008000000079c5 */ /* 0x000fe40000010000 */
[----:B------:R-:W-:Y:S05]  /*19c0*/  @!P1 BRA `(.L_x_22) ;  /* 0x0000000400949947 */ /* 0x000fea0003800000 */
[----:B------:R-:W-:Y:S02]  /*19d0*/  UIADD3 UR6, UR39, 0x1, URZ ;  /* 0x0000000127067890 */ /* 0x000fe4000fffe03f */
[----:B------:R-:W-:Y:S02]  /*19e0*/  IMAD.U32 R2, RZ, RZ, UR39 ;  /* 0x00000027ff027e24 */ /* 0x000fe4000f8e00ff */
[----:B------:R-:W-:-:S04]  /*19f0*/  UISETP.NE.AND UP0, UPT, UR6, 0x6, UPT ;  /* 0x000000060600788c */ /* 0x000fc8000bf05270 */
[----:B------:R-:W-:Y:S02]  /*1a00*/  USEL UR7, URZ, 0x1, UP0 ;  /* 0x000000013f077887 */ /* 0x000fe40008000000 */
[----:B------:R-:W-:Y:S02]  /*1a10*/  USEL UR6, UR6, URZ, UP0 ;  /* 0x0000003f06067287 */ /* 0x000fe40008000000 */
[----:B------:R-:W-:-:S06]  /*1a20*/  ULOP3.LUT UR7, UR38, UR7, URZ, 0x3c, !UPT ;  /* 0x0000000726077292 */ /* 0x000fcc000f8e3c3f */
[----:B------:R-:W-:-:S07]  /*1a30*/  IMAD.U32 R6, RZ, RZ, UR7 ;  /* 0x00000007ff067e24 */ /* 0x000fce000f8e00ff */
.L_x_29:
[----:B------:R-:W-:Y:S05]  /*1a40*/  @!P0 BRA `(.L_x_23) ;  /* 0x0000000000048947 */ /* 0x000fea0003800000 */
[----:B------:R-:W-:Y:S01]  /*1a50*/  BPT.TRAP 0x1 ;  /* 0x000000040000795c */ /* 0x000fe20000300000 */
.L_x_23:
[----:B------:R-:W0:Y:S01]  /*1a60*/  S2UR UR8, SR_CgaCtaId ;  /* 0x00000000000879c3 */ /* 0x000e220000008800 */
[----:B------:R-:W-:Y:S01]  /*1a70*/  UMOV UR7, 0x400 ;  /* 0x0000040000077882 */ /* 0x000fe20000000000 */
[----:B------:R-:W-:Y:S01]  /*1a80*/  IMAD.U32 R4, RZ, RZ, UR6 ;  /* 0x00000006ff047e24 */ /* 0x000fe2000f8e00ff */
[----:B------:R-:W-:Y:S01]  /*1a90*/  SHF.L.U32 R3, R6, 0x1f, RZ ;  /* 0x0000001f06037819 */ /* 0x000fe200000006ff */
[----:B0-----:R-:W-:-:S06]  /*1aa0*/  ULEA UR7, UR8, UR7, 0x18 ;  /* 0x0000000708077291 */ /* 0x001fcc000f8ec03f */
[----:B------:R-:W-:-:S04]  /*1ab0*/  IMAD.U32 R5, RZ, RZ, UR7 ;  /* 0x00000007ff057e24 */ /* 0x000fc8000f8e00ff */
[----:B------:R-:W-:-:S04]  /*1ac0*/  IMAD R4, R4, 0x8, R5 ;  /* 0x0000000804047824 */ /* 0x000fc800078e0205 */
[----:B------:R0:W1:Y:S01]  /*1ad0*/  SYNCS.PHASECHK.TRANS64.TRYWAIT P1, [R4+URZ], R3 ;  /* 0x00000003040075a7 */ /* 0x000062000802017f */
[----:B------:R-:W-:Y:S05]  /*1ae0*/  @!P0 BRA `(.L_x_24) ;  /* 0x0000000000048947 */ /* 0x000fea0003800000 */
[----:B------:R-:W-:Y:S01]  /*1af0*/  BPT.TRAP 0x1 ;  /* 0x000000040000795c */ /* 0x000fe20000300000 */
.L_x_24:
[----:B-1----:R-:W-:Y:S05]  /*1b00*/  @P1 BRA `(.L_x_25) ;  /* 0x0000000000081947 */ /* 0x002fea0003800000 */
[----:B------:R-:W1:Y:S02]  /*1b10*/  SYNCS.PHASECHK.TRANS64.TRYWAIT P1, [R4+URZ], R3 ;  /* 0x00000003040075a7 */ /* 0x000e64000802017f */
[----:B-1----:R-:W-:Y:S05]  /*1b20*/  @!P1 BRA `(.L_x_26) ;  /* 0x0000002c00b09947 */ /* 0x002fea0003800000 */
.L_x_25:
[----:B------:R-:W-:Y:S01]  /*1b30*/  ULEA UR7, UR6, UR4, 0xb ;  /* 0x0000000406077291 */ /* 0x000fe2000f8e583f */
[----:B------:R-:W-:Y:S01]  /*1b40*/  WARPGROUP.ARRIVE ;  /* 0x00000000000079c5 */ /* 0x000fe20000000000 */
[----:B------:R-:W-:Y:S01]  /*1b50*/  ULEA UR12, UR6, UR5, 0x7 ;  /* 0x00000005060c7291 */ /* 0x000fe2000f8e383f */
[----:B------:R-:W-:Y:S01]  /*1b60*/  UMOV UR9, 0x40000040 ;  /* 0x4000004000097882 */ /* 0x000fe20000000000 */
[----:B------:R-:W-:-:S03]  /*1b70*/  UMOV UR11, 0x40000000 ;  /* 0x40000000000b7882 */ /* 0x000fc60000000000 */
[----:B------:R-:W-:Y:S02]  /*1b80*/  UMOV UR8, UR7 ;  /* 0x0000000700087c82 */ /* 0x000fe40008000000 */
[----:B------:R-:W-:Y:S02]  /*1b90*/  UMOV UR10, UR12 ;  /* 0x0000000c000a7c82 */ /* 0x000fe40008000000 */
[----:B------:R-:W-:Y:S01]  /*1ba0*/  HGMMA.64x8x16.F32.BF16 R28, gdesc[UR8], R28, gsb0 ;  /* 0x00000000081c79f0 */ /* 0x000fe2000800181c */
        /* <DEDUP_REMOVED lines=51> */
[----:B------:R-:W-:Y:S01]  /*1ee0*/  BPT.TRAP 0x1 ;  /* 0x000000040000795c */ /* 0x000fe20000300000 */
.L_x_27:
[----:B------:R-:W-:-:S13]  /*1ef0*/  ISETP.NE.AND P1, PT, R24, RZ, PT ;  /* 0x000000ff1800720c */ /* 0x000fda0003f25270 */
[----:B01----:R-:W-:-:S04]  /*1f00*/  @P1 IMAD R3, R2, 0x8, R5 ;  /* 0x0000000802031824 */ /* 0x003fc800078e0205 */
[----:B------:R-:W-:-:S05]  /*1f10*/  @P1 VIADD R4, R3, 0x30 ;  /* 0x0000003003041836 */ /* 0x000fca0000000000 */
[----:B------:R-:W-:-:S04]  /*1f20*/  @P1 PRMT R4, R23, 0x654, R4 ;  /* 0x0000065417041816 */ /* 0x000fc80000000004 */
[----:B------:R0:W-:Y:S01]  /*1f30*/  @P1 SYNCS.ARRIVE.TRANS64.RED.A1T0 RZ, [R4+URZ], RZ ;  /* 0x000000ff04ff19a7 */ /* 0x0001e2000810043f */
[----:B------:R-:W-:-:S13]  /*1f40*/  ISETP.GT.U32.AND P1, PT, R17, 0x1, PT ;  /* 0x000000011100780c */ /* 0x000fda0003f24070 */
[----:B0-----:R-:W-:Y:S05]  /*1f50*/  @P1 BRA `(.L_x_28) ;  /* 0x0000000000041947 */ /* 0x001fea0003800000 */
[----:B------:R-:W-:Y:S01]  /*1f60*/  BPT.TRAP 0x1 ;  /* 0x000000040000795c */ /* 0x000fe20000300000 */
.L_x_28:
[----:B------:R-:W-:Y:S01]  /*1f70*/  UIADD3 UR6, UR6, 0x1, URZ ;  /* 0x0000000106067890 */ /* 0x000fe2000fffe03f */
[----:B------:R-:W-:Y:S01]  /*1f80*/  ISETP.GT.AND P2, PT, R0, 0x1, PT ;  /* 0x000000010000780c */ /* 0x000fe20003f44270 */
[----:B------:R-:W-:Y:S02]  /*1f90*/  VIADD R2, R2, 0x1 ;  /* 0x0000000102027836 */ /* 0x000fe40000000000 */
[----:B------:R-:W-:Y:S01]  /*1fa0*/  UISETP.NE.AND UP0, UPT, UR6, 0x6, UPT ;  /* 0x000000060600788c */ /* 0x000fe2000bf05270 */
[----:B------:R-:W-:Y:S02]  /*1fb0*/  VIADD R0, R0, 0xffffffff ;  /* 0xffffffff00007836 */ /* 0x000fe40000000000 */
[C---:B------:R-:W-:Y:S01]  /*1fc0*/  ISETP.NE.AND P1, PT, R2.reuse, 0x6, PT ;  /* 0x000000060200780c */ /* 0x040fe20003f25270 */
[----:B------:R-:W-:Y:S02]  /*1fd0*/  USEL UR7, URZ, 0x1, UP0 ;  /* 0x000000013f077887 */ /* 0x000fe40008000000 */
[----:B------:R-:W-:Y:S01]  /*1fe0*/  USEL UR6, UR6, URZ, UP0 ;  /* 0x0000003f06067287 */ /* 0x000fe20008000000 */
[----:B------:R-:W-:-:S03]  /*1ff0*/  SEL R2, R2, RZ, P1 ;  /* 0x000000ff02027207 */ /* 0x000fc60000800000 */
[----:B------:R-:W-:Y:S01]  /*2000*/  LOP3.LUT R6, R6, UR7, RZ, 0x3c, !PT ;  /* 0x0000000706067c12 */ /* 0x000fe2000f8e3cff */
[----:B------:R-:W-:Y:S07]  /*2010*/  @P2 BRA `(.L_x_29) ;  /* 0xfffffff800882947 */ /* 0x000fee000383ffff */
.L_x_22:
[----:B------:R-:W0:Y:S02]  /*2020*/  LDC R0, c[0x0][0x28c] ;  /* 0x0000a300ff007b82 */ /* 0x000e240000000800 */
[----:B0-----:R-:W-:-:S13]  /*2030*/  ISETP.GE.AND P1, PT, R0, 0x1, PT ;  /* 0x000000010000780c */ /* 0x001fda0003f26270 */
[----:B------:R-:W-:Y:S05]  /*2040*/  @!P1 BRA `(.L_x_30) ;  /* 0x0000000000509947 */ /* 0x000fea0003800000 */
[----:B------:R-:W-:Y:S05]  /*2050*/  @!P0 BRA `(.L_x_31) ;  /* 0x0000000000048947 */ /* 0x000fea0003800000 */
[----:B------:R-:W-:Y:S01]  /*2060*/  BPT.TRAP 0x1 ;  /* 0x000000040000795c */ /* 0x000fe20000300000 */
.L_x_31:
[----:B------:R-:W-:Y:S01]  /*2070*/  ISETP.NE.AND P0, PT, R24, RZ, PT ;  /* 0x000000ff1800720c */ /* 0x000fe20003f05270 */
[----:B------:R-:W-:Y:S01]  /*2080*/  BSSY B0, `(.L_x_32) ;  /* 0x000000e000007945 */ /* 0x000fe20003800000 */
[----:B------:R-:W-:-:S11]  /*2090*/  ISETP.GT.U32.AND P1, PT, R17, 0x1, PT ;  /* 0x000000011100780c */ /* 0x000fd60003f24070 */
[----:B------:R-:W-:Y:S05]  /*20a0*/  @!P0 BRA `(.L_x_33) ;  /* 0x00000000002c8947 */ /* 0x000fea0003800000 */
[----:B------:R-:W-:-:S04]  /*20b0*/  UISETP.LT.AND UP0, UPT, UR40, 0x1, UPT ;  /* 0x000000012800788c */ /* 0x000fc8000bf01270 */
[----:B------:R-:W-:-:S04]  /*20c0*/  USEL UR6, UR40, 0x1, UP0 ;  /* 0x0000000128067887 */ /* 0x000fc80008000000 */
[----:B------:R-:W-:-:S04]  /*20d0*/  UIADD3 UR6, UR39, UR40, -UR6 ;  /* 0x0000002827067290 */ /* 0x000fc8000fffe806 */
[----:B------:R-:W-:-:S04]  /*20e0*/  UIMAD.WIDE.U32 UR4, UR6, -0x55555555, URZ ;  /* 0xaaaaaaab060478a5 */ /* 0x000fc8000f8e003f */
[----:B------:R-:W-:-:S04]  /*20f0*/  USHF.R.U32.HI UR4, URZ, 0x2, UR5 ;  /* 0x000000023f047899 */ /* 0x000fc80008011605 */
[----:B------:R-:W-:-:S06]  /*2100*/  UIMAD UR6, UR4, -0x6, UR6 ;  /* 0xfffffffa040678a4 */ /* 0x000fcc000f8e0206 */
[----:B------:R-:W-:-:S04]  /*2110*/  IMAD.U32 R0, RZ, RZ, UR6 ;  /* 0x00000006ff007e24 */ /* 0x000fc8000f8e00ff */
[----:B------:R-:W-:-:S04]  /*2120*/  IMAD R0, R0, 0x8, R5 ;  /* 0x0000000800007824 */ /* 0x000fc800078e0205 */
[----:B------:R-:W-:-:S05]  /*2130*/  VIADD R0, R0, 0x30 ;  /* 0x0000003000007836 */ /* 0x000fca0000000000 */
[----:B------:R-:W-:-:S04]  /*2140*/  PRMT R0, R23, 0x654, R0 ;  /* 0x0000065417007816 */ /* 0x000fc80000000000 */
[----:B------:R0:W-:Y:S03]  /*2150*/  SYNCS.ARRIVE.TRANS64.RED.A1T0 RZ, [R0+URZ], RZ ;  /* 0x000000ff00ff79a7 */ /* 0x0001e6000810043f */
.L_x_33:
[----:B------:R-:W-:Y:S05]  /*2160*/  BSYNC B0 ;  /* 0x0000000000007941 */ /* 0x000fea0003800000 */
.L_x_32:
[----:B------:R-:W-:Y:S05]  /*2170*/  @P1 BRA `(.L_x_30) ;  /* 0x0000000000041947 */ /* 0x000fea0003800000 */
[----:B------:R-:W-:Y:S01]  /*2180*/  BPT.TRAP 0x1 ;  /* 0x000000040000795c */ /* 0x000fe20000300000 */
.L_x_30:
[----:B------:R-:W1:Y:S01]  /*2190*/  LDC R4, c[0x0][0x288] ;  /* 0x0000a200ff047b82 */ /* 0x000e620000000800 */
[----:B------:R-:W-:Y:S01]  /*21a0*/  LOP3.LUT R3, R16, 0x60, RZ, 0xc0, !PT ;  /* 0x0000006010037812 */ /* 0x000fe200078ec0ff */
[----:B------:R-:W-:Y:S01]  /*21b0*/  IMAD.SHL.U32 R33, R33, 0x8, RZ ;  /* 0x0000000821217824 */ /* 0x000fe200078e00ff */
[--C-:B0-----:R-:W-:Y:S01]  /*21c0*/  SHF.R.U32.HI R0, RZ, 0x2, R16.reuse ;  /* 0x00000002ff007819 */ /* 0x101fe20000011610 */
[----:B------:R-:W-:Y:S01]  /*21d0*/  UIADD3 UR39, UR40, UR39, URZ ;  /* 0x0000002728277290 */ /* 0x000fe2000fffe03f */
[----:B------:R-:W-:Y:S01]  /*21e0*/  SHF.R.U32.HI R11, RZ, 0x1, R3 ;  /* 0x00000001ff0b7819 */ /* 0x000fe20000011603 */
[----:B------:R-:W-:Y:S01]  /*21f0*/  IMAD.SHL.U32 R13, R32, 0x80, RZ ;  /* 0x00000080200d7824 */ /* 0x000fe200078e00ff */
[----:B------:R-:W-:Y:S01]  /*2200*/  SHF.R.U32.HI R5, RZ, 0x7, R16 ;  /* 0x00000007ff057819 */ /* 0x000fe20000011610 */
[----:B------:R-:W-:Y:S01]  /*2210*/  UISETP.GT.U32.AND UP0, UPT, UR39, 0x5, UPT ;  /* 0x000000052700788c */ /* 0x000fe2000bf04070 */
[----:B------:R-:W-:Y:S01]  /*2220*/  LOP3.LUT R3, R16, 0x3, RZ, 0xc0, !PT ;  /* 0x0000000310037812 */ /* 0x000fe200078ec0ff */
[----:B------:R-:W-:Y:S01]  /*2230*/  ULDC UR7, c[0x0][0x284] ;  /* 0x0000a10000077ab9 */ /* 0x000fe20000000800 */
[----:B------:R-:W-:Y:S01]  /*2240*/  LOP3.LUT R2, R0, 0x7, RZ, 0xc0, !PT ;  /* 0x0000000700027812 */ /* 0x000fe200078ec0ff */
[----:B------:R-:W-:Y:S01]  /*2250*/  UISETP.LT.U32.AND UP0, UPT, UR40, 0x6, UP0 ;  /* 0x000000062800788c */ /* 0x000fe20008701070 */
[----:B------:R-:W-:Y:S01]  /*2260*/  LOP3.LUT R0, R5, 0x1, RZ, 0xc0, !PT ;  /* 0x0000000105007812 */ /* 0x000fe200078ec0ff */
[----:B------:R-:W-:Y:S01]  /*2270*/  UISETP.GE.U32.AND UP1, UPT, UR40, 0x6, UPT ;  /* 0x000000062800788c */ /* 0x000fe2000bf26070 */
[--C-:B------:R-:W-:Y:S01]  /*2280*/  IADD3 R5, RZ, -R11, -R2.reuse ;  /* 0x8000000bff057210 */ /* 0x100fe20007ffe802 */
[----:B------:R-:W-:Y:S01]  /*2290*/  ULDC.64 UR8, c[0x0][0x5d0] ;  /* 0x0001740000087ab9 */ /* 0x000fe20000000a00 */
[----:B------:R-:W-:Y:S01]  /*22a0*/  SHF.R.S32.HI R41, RZ, 0x1f, R25 ;  /* 0x0000001fff297819 */ /* 0x000fe20000011419 */
[C---:B------:R-:W-:Y:S01]  /*22b0*/  IMAD.SHL.U32 R9, R0.reuse, 0x40, RZ ;  /* 0x0000004000097824 */ /* 0x040fe200078e00ff */
[----:B------:R-:W-:Y:S01]  /*22c0*/  UIMAD.WIDE.U32 UR4, UR39, -0x55555555, URZ ;  /* 0xaaaaaaab270478a5 */ /* 0x000fe2000f8e003f */
[----:B------:R-:W-:Y:S01]  /*22d0*/  IMAD R0, R0, -0x40, R5 ;  /* 0xffffffc000007824 */ /* 0x000fe200078e0205 */
[----:B------:R-:W-:Y:S01]  /*22e0*/  USEL UR6, URZ, 0x1, !UP0 ;  /* 0x000000013f067887 */ /* 0x000fe2000c000000 */
[----:B------:R-:W-:Y:S01]  /*22f0*/  IMAD.WIDE R6, R32, 0x80, RZ ;  /* 0x0000008020067825 */ /* 0x000fe200078e02ff */
[----:B------:R-:W-:Y:S01]  /*2300*/  LOP3.LUT R9, R9, 0x40, R2, 0xe2, !PT ;  /* 0x0000004009097812 */ /* 0x000fe200078ee202 */
[----:B------:R-:W-:Y:S01]  /*2310*/  USHF.R.U32.HI UR4, URZ, 0x2, UR5 ;  /* 0x000000023f047899 */ /* 0x000fe20008011605 */
[----:B-1----:R-:W-:Y:S01]  /*2320*/  ISETP.GE.AND P0, PT, R33, R4, PT ;  /* 0x000000042100720c */ /* 0x002fe20003f06270 */
[----:B------:R-:W-:Y:S01]  /*2330*/  IMAD R8, R3, -0x2, R4 ;  /* 0xfffffffe03087824 */ /* 0x000fe200078e0204 */
[----:B------:R-:W-:Y:S01]  /*2340*/  ULOP3.LUT UR38, UR38, UR6, URZ, 0x3c, !UPT ;  /* 0x0000000626267292 */ /* 0x000fe2000f8e3c3f */
[----:B------:R-:W-:Y:S01]  /*2350*/  IMAD.SHL.U32 R4, R16, 0x2, RZ ;  /* 0x0000000210047824 */ /* 0x000fe200078e00ff */
[----:B------:R-:W-:Y:S01]  /*2360*/  ISETP.GE.OR P0, PT, R13, UR7, P0 ;  /* 0x000000070d007c0c */ /* 0x000fe20008706670 */
[----:B------:R-:W-:Y:S01]  /*2370*/  IMAD R2, R41, UR8, RZ ;  /* 0x0000000829027c24 */ /* 0x000fe2000f8e02ff */
[----:B------:R-:W-:Y:S01]  /*2380*/  UIMAD UR39, UR4, -0x6, UR39 ;  /* 0xfffffffa042778a4 */ /* 0x000fe2000f8e0227 */
[----:B------:R-:W-:Y:S01]  /*2390*/  IADD3 R40, -R13, UR7, R0 ;  /* 0x000000070d287c10 */ /* 0x000fe2000fffe100 */
[----:B------:R-:W-:Y:S01]  /*23a0*/  @UP1 ULOP3.LUT UR38, UR38, 0x1, UR4, 0x78, !UPT ;  /* 0x0000000126261892 */ /* 0x000fe2000f8e7804 */
[----:B------:R-:W-:Y:S01]  /*23b0*/  LOP3.LUT R4, R33, 0x6, R4, 0xf8, !PT ;  /* 0x0000000621047812 */ /* 0x000fe200078ef804 */
[----:B------:R-:W-:Y:S01]  /*23c0*/  IMAD R15, R25, UR9, R2 ;  /* 0x00000009190f7c24 */ /* 0x000fe2000f8e0202 */
[----:B------:R-:W-:Y:S01]  /*23d0*/  LOP3.LUT R43, R6, R9, R11, 0xfe, !PT ;  /* 0x00000009062b7212 */ /* 0x000fe200078efe0b */
[----:B------:R-:W-:Y:S01]  /*23e0*/  IMAD.IADD R42, R8, 0x1, -R33 ;  /* 0x00000001082a7824 */ /* 0x000fe200078e0a21 */
[----:B------:R-:W-:Y:S01]  /*23f0*/  SHF.R.S32.HI R5, RZ, 0x1f, R4 ;  /* 0x0000001fff057819 */ /* 0x000fe20000011404 */
[----:B------:R-:W-:-:S02]  /*2400*/  IMAD.MOV.U32 R32, RZ, RZ, -0x1 ;  /* 0xffffffffff207424 */ /* 0x000fc400078e00ff */
[----:B------:R-:W-:-:S04]  /*2410*/  IMAD.WIDE.U32 R2, R25, UR8, R4 ;  /* 0x0000000819027c25 */ /* 0x000fc8000f8e0004 */
[----:B------:R-:W-:Y:S01]  /*2420*/  IMAD.IADD R3, R3, 0x1, R15 ;  /* 0x0000000103037824 */ /* 0x000fe200078e020f */
[----:B------:R-:W-:Y:S06]  /*2430*/  @P0 BRA `(.L_x_34) ;  /* 0x0000000400d00947 */ /* 0x000fec0003800000 */
[----:B------:R-:W0:Y:S01]  /*2440*/  LDC.64 R34, c[0x0][0x5c8] ;  /* 0x00017200ff227b82 */ /* 0x000e220000000a00 */
[----:B-----5:R-:W-:Y:S01]  /*2450*/  FSETP.NEU.AND P0, PT, R27, RZ, PT ;  /* 0x000000ff1b00720b */ /* 0x020fe20003f0d000 */
[----:B------:R-:W-:Y:S01]  /*2460*/  BSSY B0, `(.L_x_34) ;  /* 0x0000071000007945 */ /* 0x000fe20003800000 */
[-C--:B0-----:R-:W-:Y:S02]  /*2470*/  IMAD R0, R7, R34.reuse, RZ ;  /* 0x0000002207007224 */ /* 0x081fe400078e02ff */
[----:B------:R-:W-:-:S04]  /*2480*/  IMAD.WIDE.U32 R12, R43, R34, R2 ;  /* 0x000000222b0c7225 */ /* 0x000fc800078e0002 */
[----:B------:R-:W-:-:S04]  /*2490*/  IMAD R3, R43, R35, R0 ;  /* 0x000000232b037224 */ /* 0x000fc800078e0200 */
[----:B------:R-:W-:Y:S01]  /*24a0*/  IMAD.IADD R33, R13, 0x1, R3 ;  /* 0x000000010d217824 */ /* 0x000fe200078e0203 */
[----:B------:R-:W-:Y:S06]  /*24b0*/  @!P0 BRA `(.L_x_35) ;  /* 0x0000000400448947 */ /* 0x000fec0003800000 */
[----:B------:R-:W0:Y:S01]  /*24c0*/  LDC.64 R20, c[0x0][0x5b8] ;  /* 0x00016e00ff147b82 */ /* 0x000e220000000a00 */
[----:B------:R-:W-:Y:S01]  /*24d0*/  ISETP.GT.AND P1, PT, R40, RZ, PT ;  /* 0x000000ff2800720c */ /* 0x000fe20003f24270 */
[----:B------:R-:W-:-:S03]  /*24e0*/  ULDC.64 UR4, c[0x0][0x5c0] ;  /* 0x0001700000047ab9 */ /* 0x000fc60000000a00 */
[----:B------:R-:W-:-:S03]  /*24f0*/  ISETP.GT.AND P2, PT, R42, RZ, P1 ;  /* 0x000000ff2a00720c */ /* 0x000fc60000f44270 */
[----:B------:R-:W1:Y:S08]  /*2500*/  LDC.64 R36, c[0x0][0x5b0] ;  /* 0x00016c00ff247b82 */ /* 0x000e700000000a00 */
[----:B------:R-:W2:Y:S01]  /*2510*/  LDC.64 R38, c[0x0][0x5a8] ;  /* 0x00016a00ff267b82 */ /* 0x000ea20000000a00 */
[-C--:B0-----:R-:W-:Y:S02]  /*2520*/  IMAD R0, R41, R20.reuse, RZ ;  /* 0x0000001429007224 */ /* 0x081fe400078e02ff */
[----:B------:R-:W-:-:S04]  /*2530*/  IMAD.WIDE.U32 R14, R25, R20, R4 ;  /* 0x00000014190e7225 */ /* 0x000fc800078e0004 */
[----:B------:R-:W-:Y:S02]  /*2540*/  IMAD R21, R25, R21, R0 ;  /* 0x0000001519157224 */ /* 0x000fe400078e0200 */
[----:B-1----:R-:W-:Y:S02]  /*2550*/  IMAD R6, R7, R36, RZ ;  /* 0x0000002407067224 */ /* 0x002fe400078e02ff */
[----:B------:R-:W-:Y:S02]  /*2560*/  IMAD.IADD R7, R15, 0x1, R21 ;  /* 0x000000010f077824 */ /* 0x000fe400078e0215 */
[----:B------:R-:W-:Y:S02]  /*2570*/  IMAD R13, R43, R37, R6 ;  /* 0x000000252b0d7224 */ /* 0x000fe400078e0206 */
[----:B------:R-:W-:-:S04]  /*2580*/  IMAD.MOV.U32 R6, RZ, RZ, R14 ;  /* 0x000000ffff067224 */ /* 0x000fc800078e000e */
[----:B------:R-:W-:-:S04]  /*2590*/  IMAD.WIDE.U32 R2, R43, R36, R6 ;  /* 0x000000242b027225 */ /* 0x000fc800078e0006 */
[----:B------:R-:W-:Y:S01]  /*25a0*/  IMAD.IADD R0, R3, 0x1, R13 ;  /* 0x0000000103007824 */ /* 0x000fe200078e020d */
[----:B--2---:R-:W-:-:S04]  /*25b0*/  LEA R8, P0, R2, R38, 0x1 ;  /* 0x0000002602087211 */ /* 0x004fc800078008ff */
[----:B------:R-:W-:-:S05]  /*25c0*/  LEA.HI.X R9, R2, R39, R0, 0x1, P0 ;  /* 0x0000002702097211 */ /* 0x000fca00000f0c00 */
[----:B------:R0:W2:Y:S01]  /*25d0*/  @P2 LDG.E.LTC128B.U16 R0, desc[UR36][R8.64] ;  /* 0x0000002408002981 */ /* 0x0000a2000c1e1520 */
[----:B------:R-:W-:Y:S01]  /*25e0*/  IMAD.WIDE.U32 R10, R43, R36, R4 ;  /* 0x000000242b0a7225 */ /* 0x000fe200078e0004 */
[----:B------:R-:W-:Y:S01]  /*25f0*/  ISETP.GT.AND P1, PT, R42, 0x1, P1 ;  /* 0x000000012a00780c */ /* 0x000fe20000f24270 */
[----:B------:R-:W-:Y:S02]  /*2600*/  BSSY B1, `(.L_x_36) ;  /* 0x0000011000017945 */ /* 0x000fe40003800000 */
[----:B------:R-:W-:Y:S02]  /*2610*/  IMAD.IADD R11, R13, 0x1, R11 ;  /* 0x000000010d0b7824 */ /* 0x000fe400078e020b */
[----:B------:R-:W-:-:S04]  /*2620*/  IMAD.WIDE.U32 R10, R25, R20, R10 ;  /* 0x00000014190a7225 */ /* 0x000fc800078e000a */
[----:B0-----:R-:W-:Y:S01]  /*2630*/  IMAD.IADD R9, R21, 0x1, R11 ;  /* 0x0000000115097824 */ /* 0x001fe200078e020b */
[----:B------:R-:W-:Y:S01]  /*2640*/  SHF.L.U64.HI R11, R36, 0x3, R37 ;  /* 0x00000003240b7819 */ /* 0x000fe20000010225 */
[----:B--2---:R-:W-:-:S04]  /*2650*/  IMAD.U32 R2, R0, 0x10000, RZ ;  /* 0x0001000000027824 */ /* 0x004fc800078e00ff */
[----:B------:R-:W-:Y:S01]  /*2660*/  FMUL R3, R2, R27 ;  /* 0x0000001b02037220 */ /* 0x000fe20000400000 */
[----:B------:R-:W-:-:S03]  /*2670*/  LEA R2, P0, R12, UR4, 0x1 ;  /* 0x000000040c027c11 */ /* 0x000fc6000f8008ff */
[----:B------:R-:W-:Y:S01]  /*2680*/  FFMA R28, R28, R26, R3 ;  /* 0x0000001a1c1c7223 */ /* 0x000fe20000000003 */
[----:B------:R-:W-:Y:S02]  /*2690*/  LEA.HI.X R3, R12, UR5, R33, 0x1, P0 ;  /* 0x000000050c037c11 */ /* 0x000fe400080f0c21 */
[C---:B------:R-:W-:Y:S02]  /*26a0*/  LEA R8, P0, R10.reuse, R38, 0x1 ;  /* 0x000000260a087211 */ /* 0x040fe400078008ff */
[----:B------:R-:W-:Y:S02]  /*26b0*/  F2FP.BF16.F32.PACK_AB R28, RZ, R28 ;  /* 0x0000001cff1c723e */ /* 0x000fe400000010ff */
[----:B------:R-:W-:Y:S01]  /*26c0*/  LEA.HI.X R9, R10, R39, R9, 0x1, P0 ;  /* 0x000000270a097211 */ /* 0x000fe200000f0c09 */
[----:B------:R-:W-:Y:S02]  /*26d0*/  IMAD.SHL.U32 R10, R36, 0x8, RZ ;  /* 0x00000008240a7824 */ /* 0x000fe400078e00ff */
[----:B------:R0:W-:Y:S01]  /*26e0*/  @P2 STG.E.U16 desc[UR36][R2.64], R28 ;  /* 0x0000001c02002986 */ /* 0x0001e2000c101524 */
[----:B------:R-:W-:Y:S05]  /*26f0*/  @!P1 BRA `(.L_x_37) ;  /* 0x0000000000049947 */ /* 0x000fea0003800000 */
[----:B------:R1:W5:Y:S02]  /*2700*/  LDG.E.LTC128B.U16 R0, desc[UR36][R8.64+0x2] ;  /* 0x0000022408007981 */ /* 0x000364000c1e1520 */
.L_x_37:
[----:B------:R-:W-:Y:S05]  /*2710*/  BSYNC B1 ;  /* 0x0000000000017941 */ /* 0x000fea0003800000 */
.L_x_36:
[----:B------:R-:W-:Y:S01]  /*2720*/  IMAD.WIDE.U32 R10, R43, R36, R10 ;  /* 0x000000242b0a7225 */ /* 0x000fe200078e000a */
[----:B------:R-:W-:Y:S02]  /*2730*/  ISETP.GT.AND P0, PT, R40, 0x8, PT ;  /* 0x000000082800780c */ /* 0x000fe40003f04270 */
[C---:B-----5:R-:W-:Y:S01]  /*2740*/  PRMT R12, R0.reuse, 0x7610, R12 ;  /* 0x00007610000c7816 */ /* 0x060fe2000000000c */
[----:B------:R-:W-:Y:S01]  /*2750*/  IMAD.U32 R6, R0, 0x10000, RZ ;  /* 0x0001000000067824 */ /* 0x000fe200078e00ff */
[----:B------:R-:W-:Y:S01]  /*2760*/  IADD3 R14, P3, R14, R10, RZ ;  /* 0x0000000a0e0e7210 */ /* 0x000fe20007f7e0ff */
[----:B------:R-:W-:Y:S01]  /*2770*/  IMAD.IADD R15, R13, 0x1, R11 ;  /* 0x000000010d0f7824 */ /* 0x000fe200078e020b */
[----:B------:R-:W-:Y:S01]  /*2780*/  ISETP.GT.AND P2, PT, R42, RZ, P0 ;  /* 0x000000ff2a00720c */ /* 0x000fe20000744270 */
[----:B------:R-:W-:Y:S01]  /*2790*/  FMUL R6, R6, R27 ;  /* 0x0000001b06067220 */ /* 0x000fe20000400000 */
[----:B-1----:R-:W-:Y:S02]  /*27a0*/  @P1 IMAD.MOV.U32 R8, RZ, RZ, R2 ;  /* 0x000000ffff081224 */ /* 0x002fe400078e0002 */
[----:B------:R-:W-:-:S02]  /*27b0*/  IMAD.X R7, R15, 0x1, R7, P3 ;  /* 0x000000010f077824 */ /* 0x000fc400018e0607 */
[----:B------:R-:W-:Y:S01]  /*27c0*/  FFMA R29, R29, R26, R6 ;  /* 0x0000001a1d1d7223 */ /* 0x000fe20000000006 */
[----:B------:R-:W-:Y:S01]  /*27d0*/  LEA R6, P3, R14, R38, 0x1 ;  /* 0x000000260e067211 */ /* 0x000fe200078608ff */
[----:B------:R-:W-:-:S03]  /*27e0*/  @P1 IMAD.MOV.U32 R9, RZ, RZ, R3 ;  /* 0x000000ffff091224 */ /* 0x000fc600078e0003 */
[----:B------:R-:W-:Y:S02]  /*27f0*/  F2FP.BF16.F32.PACK_AB R29, RZ, R29 ;  /* 0x0000001dff1d723e */ /* 0x000fe400000010ff */
[----:B------:R-:W-:-:S03]  /*2800*/  LEA.HI.X R7, R14, R39, R7, 0x1, P3 ;  /* 0x000000270e077211 */ /* 0x000fc600018f0c07 */
[----:B------:R1:W-:Y:S04]  /*2810*/  @P1 STG.E.U16 desc[UR36][R8.64+0x2], R29 ;  /* 0x0000021d08001986 */ /* 0x0003e8000c101524 */
[----:B------:R2:W3:Y:S01]  /*2820*/  @P2 LDG.E.LTC128B.U16 R12, desc[UR36][R6.64] ;  /* 0x00000024060c2981 */ /* 0x0004e2000c1e1520 */
[C---:B------:R-:W-:Y:S01]  /*2830*/  SHF.L.U64.HI R13, R34.reuse, 0x4, R35 ;  /* 0x00000004220d7819 */ /* 0x040fe20000010223 */
[----:B------:R-:W-:Y:S01]  /*2840*/  BSSY B1, `(.L_x_38) ;  /* 0x0000011000017945 */ /* 0x000fe20003800000 */
[----:B0-----:R-:W-:Y:S02]  /*2850*/  LEA R2, P1, R34, R2, 0x4 ;  /* 0x0000000222027211 */ /* 0x001fe400078220ff */
[----:B------:R-:W-:Y:S02]  /*2860*/  IADD3 R4, P3, R4, R10, RZ ;  /* 0x0000000a04047210 */ /* 0x000fe40007f7e0ff */
[----:B------:R-:W-:Y:S01]  /*2870*/  ISETP.GT.AND P0, PT, R42, 0x1, P0 ;  /* 0x000000012a00780c */ /* 0x000fe20000704270 */
[----:B------:R-:W-:-:S02]  /*2880*/  IMAD.X R3, R13, 0x1, R3, P1 ;  /* 0x000000010d037824 */ /* 0x000fc400008e0603 */
[----:B------:R-:W-:Y:S02]  /*2890*/  IMAD.X R5, R5, 0x1, R15, P3 ;  /* 0x0000000105057824 */ /* 0x000fe400018e060f */
[----:B------:R-:W-:-:S03]  /*28a0*/  IMAD.WIDE.U32 R4, R25, R20, R4 ;  /* 0x0000001419047225 */ /* 0x000fc600078e0004 */
[----:B--2---:R-:W-:Y:S01]  /*28b0*/  LEA R6, P1, R4, R38, 0x1 ;  /* 0x0000002604067211 */ /* 0x004fe200078208ff */
[----:B---3--:R-:W-:-:S04]  /*28c0*/  IMAD.U32 R0, R12, 0x10000, RZ ;  /* 0x000100000c007824 */ /* 0x008fc800078e00ff */
[----:B------:R-:W-:Y:S01]  /*28d0*/  FMUL R11, R0, R27 ;  /* 0x0000001b000b7220 */ /* 0x000fe20000400000 */
[----:B------:R-:W-:-:S03]  /*28e0*/  IMAD.IADD R0, R21, 0x1, R5 ;  /* 0x0000000115007824 */ /* 0x000fc600078e0205 */
[----:B------:R-:W-:Y:S02]  /*28f0*/  FFMA R11, R30, R26, R11 ;  /* 0x0000001a1e0b7223 */ /* 0x000fe4000000000b */
[----:B------:R-:W-:-:S03]  /*2900*/  LEA.HI.X R7, R4, R39, R0, 0x1, P1 ;  /* 0x0000002704077211 */ /* 0x000fc600008f0c00 */
[----:B------:R-:W-:-:S05]  /*2910*/  F2FP.BF16.F32.PACK_AB R11, RZ, R11 ;  /* 0x0000000bff0b723e */ /* 0x000fca00000010ff */
[----:B------:R1:W-:Y:S01]  /*2920*/  @P2 STG.E.U16 desc[UR36][R2.64], R11 ;  /* 0x0000000b02002986 */ /* 0x0003e2000c101524 */
[----:B------:R-:W-:Y:S05]  /*2930*/  @!P0 BRA `(.L_x_39) ;  /* 0x0000000000048947 */ /* 0x000fea0003800000 */
[----:B------:R0:W5:Y:S02]  /*2940*/  LDG.E.LTC128B.U16 R12, desc[UR36][R6.64+0x2] ;  /* 0x00000224060c7981 */ /* 0x000164000c1e1520 */
.L_x_39:
[----:B------:R-:W-:Y:S05]  /*2950*/  BSYNC B1 ;  /* 0x0000000000017941 */ /* 0x000fea0003800000 */
.L_x_38:
[----:B------:R-:W-:Y:S05]  /*2960*/  @!P0 BRA `(.L_x_40) ;  /* 0x0000000000808947 */ /* 0x000fea0003800000 */
[----:B-----5:R-:W-:-:S04]  /*2970*/  IMAD.U32 R12, R12, 0x10000, RZ ;  /* 0x000100000c0c7824 */ /* 0x020fc800078e00ff */
[----:B------:R-:W-:-:S04]  /*2980*/  FMUL R12, R12, R27 ;  /* 0x0000001b0c0c7220 */ /* 0x000fc80000400000 */
[----:B------:R-:W-:-:S05]  /*2990*/  FFMA R12, R31, R26, R12 ;  /* 0x0000001a1f0c7223 */ /* 0x000fca000000000c */
[----:B------:R-:W-:-:S05]  /*29a0*/  F2FP.BF16.F32.PACK_AB R12, RZ, R12 ;  /* 0x0000000cff0c723e */ /* 0x000fca00000010ff */
[----:B------:R2:W-:Y:S01]  /*29b0*/  STG.E.U16 desc[UR36][R2.64+0x2], R12 ;  /* 0x0000020c02007986 */ /* 0x0005e2000c101524 */
[----:B------:R-:W-:Y:S05]  /*29c0*/  BRA `(.L_x_40) ;  /* 0x0000000000687947 */ /* 0x000fea0003800000 */
.L_x_35:
[----:B------:R-:W-:Y:S01]  /*29d0*/  ISETP.GT.AND P0, PT, R40, RZ, PT ;  /* 0x000000ff2800720c */ /* 0x000fe20003f04270 */
[----:B------:R-:W-:Y:S01]  /*29e0*/  ULDC.64 UR4, c[0x0][0x5c0] ;  /* 0x0001700000047ab9 */ /* 0x000fe20000000a00 */
[-C--:B------:R-:W-:Y:S01]  /*29f0*/  FMUL R28, R28, R26.reuse ;  /* 0x0000001a1c1c7220 */ /* 0x080fe20000400000 */
[----:B------:R-:W-:Y:S01]  /*2a00*/  LEA R2, P3, R12, UR4, 0x1 ;  /* 0x000000040c027c11 */ /* 0x000fe2000f8608ff */
[-C--:B------:R-:W-:Y:S01]  /*2a10*/  FMUL R29, R29, R26.reuse ;  /* 0x0000001a1d1d7220 */ /* 0x080fe20000400000 */
[----:B------:R-:W-:Y:S01]  /*2a20*/  ISETP.GT.AND P2, PT, R42, RZ, P0 ;  /* 0x000000ff2a00720c */ /* 0x000fe20000744270 */
[-C--:B------:R-:W-:Y:S01]  /*2a30*/  FMUL R30, R30, R26.reuse ;  /* 0x0000001a1e1e7220 */ /* 0x080fe20000400000 */
[----:B------:R-:W-:Y:S01]  /*2a40*/  ISETP.GT.AND P1, PT, R40, 0x8, PT ;  /* 0x000000082800780c */ /* 0x000fe20003f24270 */
[----:B------:R-:W-:Y:S01]  /*2a50*/  FMUL R31, R31, R26 ;  /* 0x0000001a1f1f7220 */ /* 0x000fe20000400000 */
[----:B------:R-:W-:Y:S02]  /*2a60*/  F2FP.BF16.F32.PACK_AB R28, RZ, R28 ;  /* 0x0000001cff1c723e */ /* 0x000fe400000010ff */
[----:B------:R-:W-:-:S02]  /*2a70*/  LEA.HI.X R3, R12, UR5, R33, 0x1, P3 ;  /* 0x000000050c037c11 */ /* 0x000fc400098f0c21 */
[C---:B------:R-:W-:Y:S02]  /*2a80*/  ISETP.GT.AND P0, PT, R42.reuse, 0x1, P0 ;  /* 0x000000012a00780c */ /* 0x040fe40000704270 */
[C---:B------:R-:W-:Y:S02]  /*2a90*/  ISETP.GT.AND P3, PT, R42.reuse, RZ, P1 ;  /* 0x000000ff2a00720c */ /* 0x040fe40000f64270 */
[----:B------:R-:W-:Y:S01]  /*2aa0*/  ISETP.GT.AND P1, PT, R42, 0x1, P1 ;  /* 0x000000012a00780c */ /* 0x000fe20000f24270 */
[----:B------:R-:W-:Y:S01]  /*2ab0*/  @P2 STG.E.U16 desc[UR36][R2.64], R28 ;  /* 0x0000001c02002986 */ /* 0x000fe2000c101524 */
[C---:B------:R-:W-:Y:S02]  /*2ac0*/  SHF.L.U64.HI R35, R34.reuse, 0x4, R35 ;  /* 0x0000000422237819 */ /* 0x040fe40000010223 */
[----:B------:R-:W-:Y:S02]  /*2ad0*/  LEA R4, P2, R34, R2, 0x4 ;  /* 0x0000000222047211 */ /* 0x000fe400078420ff */
[----:B------:R-:W-:-:S02]  /*2ae0*/  F2FP.BF16.F32.PACK_AB R29, RZ, R29 ;  /* 0x0000001dff1d723e */ /* 0x000fc400000010ff */
[----:B------:R-:W-:Y:S01]  /*2af0*/  F2FP.BF16.F32.PACK_AB R30, RZ, R30 ;  /* 0x0000001eff1e723e */ /* 0x000fe200000010ff */
[----:B------:R-:W-:Y:S01]  /*2b00*/  IMAD.X R5, R35, 0x1, R3, P2 ;  /* 0x0000000123057824 */ /* 0x000fe200010e0603 */
[----:B------:R-:W-:Y:S01]  /*2b10*/  F2FP.BF16.F32.PACK_AB R31, RZ, R31 ;  /* 0x0000001fff1f723e */ /* 0x000fe200000010ff */
[----:B------:R0:W-:Y:S04]  /*2b20*/  @P0 STG.E.U16 desc[UR36][R2.64+0x2], R29 ;  /* 0x0000021d02000986 */ /* 0x0001e8000c101524 */
[----:B------:R1:W-:Y:S01]  /*2b30*/  @P3 STG.E.U16 desc[UR36][R4.64], R30 ;  /* 0x0000001e04003986 */ /* 0x0003e2000c101524 */
[----:B0-----:R-:W-:Y:S02]  /*2b40*/  @P1 IMAD.MOV.U32 R2, RZ, RZ, R4 ;  /* 0x000000ffff021224 */ /* 0x001fe400078e0004 */
[----:B------:R-:W-:-:S05]  /*2b50*/  @P1 IMAD.MOV.U32 R3, RZ, RZ, R5 ;  /* 0x000000ffff031224 */ /* 0x000fca00078e0005 */
[----:B------:R1:W-:Y:S02]  /*2b60*/  @P1 STG.E.U16 desc[UR36][R2.64+0x2], R31 ;  /* 0x0000021f02001986 */ /* 0x0003e4000c101524 */
.L_x_40:
[----:B------:R-:W-:Y:S05]  /*2b70*/  BSYNC B0 ;  /* 0x0000000000007941 */ /* 0x000fea0003800000 */
.L_x_34:
[----:B------:R-:W-:Y:S01]  /*2b80*/  ULDC UR4, c[0x0][0xc] ;  /* 0x0000030000047ab9 */ /* 0x000fe20000000800 */
[----:B------:R-:W-:Y:S01]  /*2b90*/  ULDC UR5, c[0x0][0x10] ;  /* 0x0000040000057ab9 */ /* 0x000fe20000000800 */
[----:B-12---:R-:W1:Y:S01]  /*2ba0*/  LDC R3, c[0x0][0x14] ;  /* 0x00000500ff037b82 */ /* 0x006e620000000800 */
[----:B------:R-:W-:Y:S01]  /*2bb0*/  UIMAD.WIDE.U32 UR4, UR4, UR5, URZ ;  /* 0x00000005040472a5 */ /* 0x000fe2000f8e003f */
[----:B------:R-:W-:Y:S01]  /*2bc0*/  PRMT R0, RZ, 0x7610, R0 ;  /* 0x00007610ff007816 */ /* 0x000fe20000000000 */
[----:B------:R-:W-:Y:S02]  /*2bd0*/  IMAD.MOV.U32 R33, RZ, RZ, -0x1 ;  /* 0xffffffffff217424 */ /* 0x000fe400078e00ff */
[----:B------:R-:W-:Y:S02]  /*2be0*/  IMAD.MOV.U32 R25, RZ, RZ, -0x1 ;  /* 0xffffffffff197424 */ /* 0x000fe400078e00ff */
[----:B-1----:R-:W-:-:S04]  /*2bf0*/  IMAD.WIDE.U32 R18, R3, UR4, R18 ;  /* 0x0000000403127c25 */ /* 0x002fc8000f8e0012 */
[----:B------:R-:W-:Y:S01]  /*2c00*/  IMAD R3, R3, UR5, RZ ;  /* 0x0000000503037c24 */ /* 0x000fe2000f8e02ff */
[----:B------:R-:W-:Y:S02]  /*2c10*/  ULDC.64 UR4, c[0x0][0x650] ;  /* 0x0001940000047ab9 */ /* 0x000fe40000000a00 */
[----:B------:R-:W-:Y:S01]  /*2c20*/  ISETP.GE.U32.AND P0, PT, R18, UR4, PT ;  /* 0x0000000412007c0c */ /* 0x000fe2000bf06070 */
[----:B------:R-:W-:-:S05]  /*2c30*/  IMAD.IADD R19, R19, 0x1, R3 ;  /* 0x0000000113137824 */ /* 0x000fca00078e0203 */
[----:B------:R-:W-:-:S13]  /*2c40*/  ISETP.GE.U32.AND.EX P0, PT, R19, UR5, PT, P0 ;  /* 0x0000000513007c0c */ /* 0x000fda000bf06100 */
[----:B------:R-:W-:Y:S05]  /*2c50*/  @P0 BRA `(.L_x_41) ;  /* 0x0000000400640947 */ /* 0x000fea0003800000 */
[----:B------:R-:W1:Y:S01]  /*2c60*/  S2R R10, SR_CTAID.X ;  /* 0x00000000000a7919 */ /* 0x000e620000002500 */
[----:B------:R-:W2:Y:S01]  /*2c70*/  LDC.64 R8, c[0x0][0x628] ;  /* 0x00018a00ff087b82 */ /* 0x000ea20000000a00 */
[----:B------:R-:W-:Y:S01]  /*2c80*/  ULDC UR4, c[0x0][0x150] ;  /* 0x0000540000047ab9 */ /* 0x000fe20000000800 */
[----:B0-----:R-:W-:Y:S01]  /*2c90*/  IMAD.MOV.U32 R6, RZ, RZ, R18 ;  /* 0x000000ffff067224 */ /* 0x001fe200078e0012 */
[----:B------:R-:W0:Y:S01]  /*2ca0*/  S2R R20, SR_CTAID.Y ;  /* 0x0000000000147919 */ /* 0x000e220000002600 */
[----:B------:R-:W-:-:S04]  /*2cb0*/  IMAD.MOV.U32 R7, RZ, RZ, R19 ;  /* 0x000000ffff077224 */ /* 0x000fc800078e0013 */
[----:B------:R-:W3:Y:S08]  /*2cc0*/  LDC R15, c[0x0][0x144] ;  /* 0x00005100ff0f7b82 */ /* 0x000ef00000000800 */
[----:B------:R-:W4:Y:S08]  /*2cd0*/  LDC R0, c[0x0][0x630] ;  /* 0x00018c00ff007b82 */ /* 0x000f300000000800 */
[----:B-----5:R-:W0:Y:S01]  /*2ce0*/  LDC.64 R12, c[0x0][0x620] ;  /* 0x00018800ff0c7b82 */ /* 0x020e220000000a00 */
[----:B--2---:R-:W-:-:S04]  /*2cf0*/  ISETP.NE.U32.AND P0, PT, R8, RZ, PT ;  /* 0x000000ff0800720c */ /* 0x004fc80003f05070 */
[----:B------:R-:W-:Y:S02]  /*2d00*/  ISETP.NE.AND.EX P0, PT, R9, RZ, PT, P0 ;  /* 0x000000ff0900720c */ /* 0x000fe40003f05300 */
[----:B-1----:R-:W-:-:S05]  /*2d10*/  I2FP.F32.U32 R2, R10 ;  /* 0x0000000a00027245 */ /* 0x002fca0000201000 */
[----:B------:R-:W-:-:S04]  /*2d20*/  FMUL R2, R2, UR4 ;  /* 0x0000000402027c20 */ /* 0x000fc80008400000 */
[----:B------:R1:W2:Y:S02]  /*2d30*/  F2I.U32.TRUNC.NTZ R14, R2 ;  /* 0x00000002000e7305 */ /* 0x0002a4000020f000 */
[----:B---34-:R-:W-:Y:S05]  /*2d40*/  @!P0 BRA `(.L_x_42) ;  /* 0x0000000000288947 */ /* 0x018fea0003800000 */
[----:B------:R-:W3:Y:S02]  /*2d50*/  LDC R3, c[0x0][0x634] ;  /* 0x00018d00ff037b82 */ /* 0x000ee40000000800 */
[----:B---3--:R-:W-:-:S05]  /*2d60*/  IADD3 R7, P0, R18, R3, RZ ;  /* 0x0000000312077210 */ /* 0x008fca0007f1e0ff */
[----:B------:R-:W-:-:S04]  /*2d70*/  IMAD.X R11, RZ, RZ, R19, P0 ;  /* 0x000000ffff0b7224 */ /* 0x000fc800000e0613 */
[----:B-1----:R-:W-:-:S04]  /*2d80*/  IMAD.WIDE.U32 R2, R11, R8, RZ ;  /* 0x000000080b027225 */ /* 0x002fc800078e00ff */
[----:B------:R-:W-:-:S04]  /*2d90*/  IMAD.WIDE.U32 R4, P0, R7, R9, R2 ;  /* 0x0000000907047225 */ /* 0x000fc80007800002 */
[----:B------:R-:W-:-:S04]  /*2da0*/  IMAD.WIDE.U32 R2, R7, R8, RZ ;  /* 0x0000000807027225 */ /* 0x000fc800078e00ff */
[----:B------:R-:W-:Y:S01]  /*2db0*/  IMAD.X R7, RZ, RZ, RZ, P0 ;  /* 0x000000ffff077224 */ /* 0x000fe200000e06ff */
[----:B------:R-:W-:Y:S01]  /*2dc0*/  IADD3 RZ, P0, R3, R4, RZ ;  /* 0x0000000403ff7210 */ /* 0x000fe20007f1e0ff */
[----:B------:R-:W-:-:S04]  /*2dd0*/  IMAD.MOV.U32 R6, RZ, RZ, R5 ;  /* 0x000000ffff067224 */ /* 0x000fc800078e0005 */
[----:B------:R-:W-:-:S08]  /*2de0*/  IMAD.WIDE.U32.X R6, R11, R9, R6, P0 ;  /* 0x000000090b067225 */ /* 0x000fd000000e0406 */
.L_x_42:
[----:B------:R-:W3:Y:S01]  /*2df0*/  LDC.64 R30, c[0x0][0x640] ;  /* 0x00019000ff1e7b82 */ /* 0x000ee20000000a00 */
[-CC-:B------:R-:W-:Y:S01]  /*2e00*/  SHF.R.U64 R25, R6, R0.reuse, R7.reuse ;  /* 0x0000000006197219 */ /* 0x180fe20000001207 */
[----:B--2---:R-:W-:Y:S01]  /*2e10*/  IMAD.MOV R14, RZ, RZ, -R14 ;  /* 0x000000ffff0e7224 */ /* 0x004fe200078e0a0e */
[----:B------:R-:W-:Y:S01]  /*2e20*/  SHF.R.U32.HI R0, RZ, R0, R7 ;  /* 0x00000000ff007219 */ /* 0x000fe20000011607 */
[----:B------:R-:W-:Y:S01]  /*2e30*/  ULDC UR4, c[0x0][0x154] ;  /* 0x0000550000047ab9 */ /* 0x000fe20000000800 */
[----:B------:R-:W-:Y:S01]  /*2e40*/  IADD3 R5, P0, RZ, -R25, RZ ;  /* 0x80000019ff057210 */ /* 0x000fe20007f1e0ff */
[----:B------:R-:W-:Y:S02]  /*2e50*/  IMAD R15, R15, R14, R10 ;  /* 0x0000000e0f0f7224 */ /* 0x000fe400078e020a */
[----:B------:R-:W2:Y:S01]  /*2e60*/  LDC R4, c[0x0][0x618] ;  /* 0x00018600ff047b82 */ /* 0x000ea20000000800 */
[----:B------:R-:W-:Y:S02]  /*2e70*/  IMAD.MOV.U32 R7, RZ, RZ, 0x1 ;  /* 0x00000001ff077424 */ /* 0x000fe400078e00ff */
[----:B------:R-:W-:-:S04]  /*2e80*/  IMAD.X R3, RZ, RZ, ~R0, P0 ;  /* 0x000000ffff037224 */ /* 0x000fc800000e0e00 */
[-C--:B0-----:R-:W-:Y:S01]  /*2e90*/  IMAD R0, R3, R12.reuse, RZ ;  /* 0x0000000c03007224 */ /* 0x081fe200078e02ff */
[----:B------:R-:W0:Y:S01]  /*2ea0*/  LDC R6, c[0x0][0x608] ;  /* 0x00018200ff067b82 */ /* 0x000e220000000800 */
[----:B-1----:R-:W-:-:S04]  /*2eb0*/  IMAD.WIDE.U32 R2, R5, R12, R18 ;  /* 0x0000000c05027225 */ /* 0x002fc800078e0012 */
[----:B------:R-:W-:Y:S01]  /*2ec0*/  IMAD R5, R5, R13, R0 ;  /* 0x0000000d05057224 */ /* 0x000fe200078e0200 */
[----:B------:R-:W-:Y:S02]  /*2ed0*/  I2FP.F32.U32 R0, R20 ;  /* 0x0000001400007245 */ /* 0x000fe40000201000 */
[----:B------:R-:W1:Y:S01]  /*2ee0*/  LDC R28, c[0x0][0x658] ;  /* 0x00019600ff1c7b82 */ /* 0x000e620000000800 */
[----:B------:R-:W-:Y:S01]  /*2ef0*/  IMAD.IADD R3, R3, 0x1, R5 ;  /* 0x0000000103037824 */ /* 0x000fe200078e0205 */
[----:B---3--:R-:W-:Y:S01]  /*2f00*/  ISETP.NE.U32.AND P0, PT, R30, RZ, PT ;  /* 0x000000ff1e00720c */ /* 0x008fe20003f05070 */
[----:B------:R-:W-:Y:S01]  /*2f10*/  FMUL R0, R0, UR4 ;  /* 0x0000000400007c20 */ /* 0x000fe20008400000 */
[----:B------:R-:W-:Y:S02]  /*2f20*/  IMAD.MOV.U32 R5, RZ, RZ, -0x1 ;  /* 0xffffffffff057424 */ /* 0x000fe400078e00ff */
[----:B------:R-:W-:Y:S01]  /*2f30*/  ISETP.NE.AND.EX P0, PT, R31, RZ, PT, P0 ;  /* 0x000000ff1f00720c */ /* 0x000fe20003f05300 */
[----:B------:R3:W4:Y:S01]  /*2f40*/  F2I.U32.TRUNC.NTZ R12, R0 ;  /* 0x00000000000c7305 */ /* 0x000722000020f000 */
[----:B------:R-:W3:Y:S01]  /*2f50*/  LDC R13, c[0x0][0x148] ;  /* 0x00005200ff0d7b82 */ /* 0x000ee20000000800 */
[----:B--2---:R-:W-:-:S02]  /*2f60*/  SHF.R.U64 R10, R2, R4, R3 ;  /* 0x00000004020a7219 */ /* 0x004fc40000001203 */
[----:B------:R-:W-:-:S05]  /*2f70*/  SHF.R.U32.HI R3, RZ, R4, R3 ;  /* 0x00000004ff037219 */ /* 0x000fca0000011603 */
[----:B------:R-:W2:Y:S01]  /*2f80*/  LDC R14, c[0x0][0x600] ;  /* 0x00018000ff0e7b82 */ /* 0x000ea20000000800 */
[-CC-:B0-----:R-:W-:Y:S02]  /*2f90*/  SHF.R.U64 R8, R10, R6.reuse, R3.reuse ;  /* 0x000000060a087219 */ /* 0x181fe40000001203 */
[----:B------:R-:W-:-:S05]  /*2fa0*/  SHF.R.U32.HI R3, RZ, R6, R3 ;  /* 0x00000006ff037219 */ /* 0x000fca0000011603 */
[----:B------:R-:W0:Y:S01]  /*2fb0*/  LDC R29, c[0x0][0x648] ;  /* 0x00019200ff1d7b82 */ /* 0x000e220000000800 */
[-CC-:B-1----:R-:W-:Y:S02]  /*2fc0*/  SHF.R.U64 R11, R8, R28.reuse, R3.reuse ;  /* 0x0000001c080b7219 */ /* 0x182fe40000001203 */
[-C--:B------:R-:W-:Y:S02]  /*2fd0*/  SHF.L.U32 R5, R5, R28.reuse, RZ ;  /* 0x0000001c05057219 */ /* 0x080fe400000006ff */
[-C--:B------:R-:W-:Y:S01]  /*2fe0*/  SHF.R.U32.HI R3, RZ, R28.reuse, R3 ;  /* 0x0000001cff037219 */ /* 0x080fe20000011603 */
[----:B------:R-:W-:Y:S01]  /*2ff0*/  IMAD.MOV.U32 R2, RZ, RZ, R11 ;  /* 0x000000ffff027224 */ /* 0x000fe200078e000b */
[----:B------:R-:W-:Y:S01]  /*3000*/  SHF.L.U32 R32, R7, R28, RZ ;  /* 0x0000001c07207219 */ /* 0x000fe200000006ff */
[----:B------:R-:W1:Y:S01]  /*3010*/  LDC R33, c[0x0][0x638] ;  /* 0x00018e00ff217b82 */ /* 0x000e620000000800 */
[----:B------:R-:W-:-:S07]  /*3020*/  LOP3.LUT R21, RZ, R5, RZ, 0x33, !PT ;  /* 0x00000005ff157212 */ /* 0x000fce00078e33ff */
[----:B------:R-:W0:Y:S01]  /*3030*/  LDC R34, c[0x0][0x610] ;  /* 0x00018400ff227b82 */ /* 0x000e220000000800 */
[----:B----4-:R-:W-:Y:S05]  /*3040*/  @!P0 BRA `(.L_x_43) ;  /* 0x0000000000288947 */ /* 0x010fea0003800000 */
[----:B---3--:R-:W3:Y:S02]  /*3050*/  LDC R0, c[0x0][0x64c] ;  /* 0x00019300ff007b82 */ /* 0x008ee40000000800 */
[----:B---3--:R-:W-:-:S05]  /*3060*/  IADD3 R7, P0, R11, R0, RZ ;  /* 0x000000000b077210 */ /* 0x008fca0007f1e0ff */
        /* <DEDUP_REMOVED lines=8> */
.L_x_43:
[----:B------:R-:W-:Y:S01]  /*30f0*/  ISETP.NE.AND P0, PT, R22, 0x1, PT ;  /* 0x000000011600780c */ /* 0x000fe20003f05270 */
[----:B--2---:R-:W-:Y:S01]  /*3100*/  VIADD R5, R14, 0xffffffff ;  /* 0xffffffff0e057836 */ /* 0x004fe20000000000 */
[----:B0--3--:R-:W-:Y:S01]  /*3110*/  SHF.R.U64 R0, R2, R29, R3 ;  /* 0x0000001d02007219 */ /* 0x009fe20000001203 */
[----:B------:R-:W-:Y:S01]  /*3120*/  IMAD.MOV R12, RZ, RZ, -R12 ;  /* 0x000000ffff0c7224 */ /* 0x000fe200078e0a0c */
[----:B------:R-:W-:-:S03]  /*3130*/  LOP3.LUT R3, R8, R21, RZ, 0xc0, !PT ;  /* 0x0000001508037212 */ /* 0x000fc600078ec0ff */
[----:B------:R-:W-:Y:S02]  /*3140*/  IMAD.MOV R2, RZ, RZ, -R0 ;  /* 0x000000ffff027224 */ /* 0x000fe400078e0a00 */
[----:B------:R-:W-:Y:S01]  /*3150*/  IMAD R32, R32, R0, R3 ;  /* 0x0000000020207224 */ /* 0x000fe200078e0203 */
[----:B------:R-:W-:Y:S01]  /*3160*/  LOP3.LUT R3, R10, R5, RZ, 0xc0, !PT ;  /* 0x000000050a037212 */ /* 0x000fe200078ec0ff */
[----:B-1----:R-:W-:Y:S02]  /*3170*/  IMAD R0, R2, R33, R11 ;  /* 0x0000002102007224 */ /* 0x002fe400078e020b */
[----:B------:R-:W-:Y:S02]  /*3180*/  @P0 IMAD R15, R13, R12, R20 ;  /* 0x0000000c0d0f0224 */ /* 0x000fe400078e0214 */
[----:B------:R-:W-:Y:S02]  /*3190*/  IMAD R3, R0, R14, R3 ;  /* 0x0000000e00037224 */ /* 0x000fe400078e0203 */
[----:B------:R-:W-:-:S02]  /*31a0*/  IMAD R32, R32, R34, R15 ;  /* 0x0000002220207224 */ /* 0x000fc400078e020f */
[----:B------:R-:W-:-:S03]  /*31b0*/  IMAD.MOV.U32 R2, RZ, RZ, 0x1 ;  /* 0x00000001ff027424 */ /* 0x000fc600078e00ff */
[----:B------:R-:W-:Y:S02]  /*31c0*/  SEL R33, R3, R32, !P0 ;  /* 0x0000002003217207 */ /* 0x000fe40004000000 */
[----:B------:R-:W-:Y:S02]  /*31d0*/  PRMT R0, R2, 0x7610, R0 ;  /* 0x0000761002007816 */ /* 0x000fe40000000000 */
[----:B------:R-:W-:-:S07]  /*31e0*/  SEL R32, R32, R3, !P0 ;  /* 0x0000000320207207 */ /* 0x000fce0004000000 */
.L_x_41:
[----:B------:R-:W-:-:S13]  /*31f0*/  LOP3.LUT P0, RZ, R0, 0xff, RZ, 0xc0, !PT ;  /* 0x000000ff00ff7812 */ /* 0x000fda000780c0ff */
[----:B------:R-:W-:Y:S05]  /*3200*/  @P0 BRA `(.L_x_44) ;  /* 0xffffffe0000c0947 */ /* 0x000fea000383ffff */
[----:B------:R-:W-:Y:S05]  /*3210*/  EXIT ;  /* 0x000000000000794d */ /* 0x000fea0003800000 */
.L_x_7:
        /* <DEDUP_REMOVED lines=26> */
.L_x_46:
        /* <DEDUP_REMOVED lines=11> */
[----:B------:R-:W-:Y:S01]  /*3470*/  IMAD.MOV.U32 R8, RZ, RZ, -0x1 ;  /* 0xffffffffff087424 */ /* 0x000fe200078e00ff */
[----:B------:R-:W3:Y:S01]  /*3480*/  LDC R27, c[0x0][0x658] ;  /* 0x00019600ff1b7b82 */ /* 0x000ee20000000800 */
[----:B------:R-:W-:Y:S01]  /*3490*/  IMAD.IADD R7, R7, 0x1, R9 ;  /* 0x0000000107077824 */ /* 0x000fe200078e0209 */
[----:B0-----:R-:W-:-:S04]  /*34a0*/  ISETP.NE.U32.AND P0, PT, R28, RZ, PT ;  /* 0x000000ff1c00720c */ /* 0x001fc80003f05070 */
        /* <DEDUP_REMOVED lines=25> */
.L_x_47:
[----:B------:R-:W-:Y:S01]  /*3640*/  ISETP.NE.AND P0, PT, R22, 0x1, PT ;  /* 0x000000011600780c */ /* 0x000fe20003f05270 */
[----:B0-----:R-:W-:Y:S01]  /*3650*/  VIADD R9, R23, 0xffffffff ;  /* 0xffffffff17097836 */ /* 0x001fe20000000000 */
[----:B-1----:R-:W-:Y:S01]  /*3660*/  SHF.R.U64 R6, R6, R24, R7 ;  /* 0x0000001806067219 */ /* 0x002fe20000001207 */
[----:B------:R-:W-:Y:S01]  /*3670*/  IMAD.MOV.U32 R8, RZ, RZ, 0x1 ;  /* 0x00000001ff087424 */ /* 0x000fe200078e00ff */
[----:B------:R-:W-:Y:S02]  /*3680*/  SHF.L.U32 R26, R26, R27, RZ ;  /* 0x0000001b1a1a7219 */ /* 0x000fe400000006ff */
[----:B------:R-:W-:Y:S01]  /*3690*/  LOP3.LUT R3, R21, R30, RZ, 0xc0, !PT ;  /* 0x0000001e15037212 */ /* 0x000fe200078ec0ff */
[----:B------:R-:W-:-:S04]  /*36a0*/  IMAD.MOV R7, RZ, RZ, -R6 ;  /* 0x000000ffff077224 */ /* 0x000fc800078e0a06 */
[----:B------:R-:W-:Y:S02]  /*36b0*/  IMAD R3, R26, R6, R3 ;  /* 0x000000061a037224 */ /* 0x000fe400078e0203 */
[----:B------:R-:W-:Y:S01]  /*36c0*/  @P0 IMAD R4, R5, R14, R2 ;  /* 0x0000000e05040224 */ /* 0x000fe200078e0202 */
[----:B------:R-:W-:Y:S01]  /*36d0*/  LOP3.LUT R5, R12, R9, RZ, 0xc0, !PT ;  /* 0x000000090c057212 */ /* 0x000fe200078ec0ff */
[----:B--2---:R-:W-:Y:S02]  /*36e0*/  IMAD R2, R7, R25, R20 ;  /* 0x0000001907027224 */ /* 0x004fe400078e0214 */
[----:B---3--:R-:W-:Y:S02]  /*36f0*/  IMAD R4, R3, R31, R4 ;  /* 0x0000001f03047224 */ /* 0x008fe400078e0204 */
[----:B------:R-:W-:Y:S02]  /*3700*/  IMAD R3, R2, R23, R5 ;  /* 0x0000001702037224 */ /* 0x000fe400078e0205 */
[----:B------:R-:W-:-:S03]  /*3710*/  IMAD.MOV.U32 R6, RZ, RZ, R15 ;  /* 0x000000ffff067224 */ /* 0x000fc600078e000f */
[----:B------:R-:W-:Y:S02]  /*3720*/  SEL R7, R3, R4, !P0 ;  /* 0x0000000403077207 */ /* 0x000fe40004000000 */
[----:B------:R-:W-:-:S07]  /*3730*/  SEL R20, R4, R3, !P0 ;  /* 0x0000000304147207 */ /* 0x000fce0004000000 */
.L_x_45:
[----:B------:R-:W-:-:S08]  /*3740*/  NOP ;  /* 0x0000000000007918 */ /* 0x000fd00000000000 */
[----:B------:R-:W0:-:S00]  /*3750*/  USETMAXREG.DEALLOC.CTAPOOL 0x28 ;  /* 0x00000028000079c8 */ /* 0x000e0000080e0500 */
[----:B0-----:R-:W-:-:S13]  /*3760*/  ISETP.NE.AND P0, PT, R0, RZ, PT ;  /* 0x000000ff0000720c */ /* 0x001fda0003f05270 */
[----:B------:R-:W-:Y:S05]  /*3770*/  @P0 EXIT ;  /* 0x000000000000094d */ /* 0x000fea0003800000 */
[----:B------:R-:W-:Y:S01]  /*3780*/  LOP3.LUT P0, RZ, R8, 0xff, RZ, 0xc0, !PT ;  /* 0x000000ff08ff7812 */ /* 0x000fe2000780c0ff */
[----:B------:R-:W-:Y:S02]  /*3790*/  IMAD.MOV.U32 R0, RZ, RZ, 0x1 ;  /* 0x00000001ff007424 */ /* 0x000fe400078e00ff */
[----:B------:R-:W-:-:S10]  /*37a0*/  IMAD.MOV.U32 R8, RZ, RZ, RZ ;  /* 0x000000ffff087224 */ /* 0x000fd400078e00ff */
[----:B------:R-:W-:Y:S05]  /*37b0*/  @!P0 BRA `(.L_x_48) ;  /* 0x0000000c00708947 */ /* 0x000fea0003800000 */
[----:B------:R-:W0:Y:S01]  /*37c0*/  LDC R0, c[0x0][0x28c] ;  /* 0x0000a300ff007b82 */ /* 0x000e220000000800 */
[----:B------:R-:W1:Y:S01]  /*37d0*/  S2R R2, SR_CgaCtaId ;  /* 0x0000000000027919 */ /* 0x000e620000008800 */
[----:B------:R-:W-:Y:S01]  /*37e0*/  ULDC UR6, c[0x0][0xc] ;  /* 0x0000030000067ab9 */ /* 0x000fe20000000800 */
[----:B------:R-:W-:Y:S01]  /*37f0*/  ULDC UR7, c[0x0][0x10] ;  /* 0x0000040000077ab9 */ /* 0x000fe20000000800 */
[----:B------:R-:W-:Y:S01]  /*3800*/  ULDC UR4, c[0x0][0x658] ;  /* 0x0001960000047ab9 */ /* 0x000fe20000000800 */
[----:B------:R-:W-:Y:S01]  /*3810*/  UMOV UR5, 0xffffffff ;  /* 0xffffffff00057882 */ /* 0x000fe20000000000 */
[----:B------:R-:W-:Y:S01]  /*3820*/  UIMAD.WIDE.U32 UR6, UR6, UR7, URZ ;  /* 0x00000007060672a5 */ /* 0x000fe2000f8e003f */
[----:B------:R-:W-:Y:S01]  /*3830*/  BSSY B0, `(.L_x_48) ;  /* 0x00000d4000007945 */ /* 0x000fe20003800000 */
[----:B------:R-:W-:Y:S01]  /*3840*/  USHF.L.U32 UR8, UR5, UR4, URZ ;  /* 0x0000000405087299 */ /* 0x000fe2000800063f */
[----:B------:R-:W-:Y:S01]  /*3850*/  IMAD.MOV.U32 R10, RZ, RZ, 0x1 ;  /* 0x00000001ff0a7424 */ /* 0x000fe200078e00ff */
[----:B------:R-:W-:Y:S01]  /*3860*/  LOP3.LUT R9, R17, 0x2, RZ, 0xfc, !PT ;  /* 0x0000000211097812 */ /* 0x000fe200078efcff */
[----:B------:R-:W-:Y:S01]  /*3870*/  ULDC UR5, c[0x0][0x14] ;  /* 0x0000050000057ab9 */ /* 0x000fe20000000800 */
[----:B------:R-:W-:Y:S01]  /*3880*/  IMAD.MOV.U32 R8, RZ, RZ, RZ ;  /* 0x000000ffff087224 */ /* 0x000fe200078e00ff */
[----:B------:R-:W-:-:S02]  /*3890*/  UIMAD.WIDE.U32 UR30, UR6, UR5, URZ ;  /* 0x00000005061e72a5 */ /* 0x000fc4000f8e003f */
[----:B------:R-:W-:Y:S01]  /*38a0*/  UIMAD UR6, UR7, UR5, URZ ;  /* 0x00000005070672a4 */ /* 0x000fe2000f8e023f */
[----:B------:R-:W-:Y:S01]  /*38b0*/  UMOV UR9, 0x1 ;  /* 0x0000000100097882 */ /* 0x000fe20000000000 */
[----:B------:R-:W-:Y:S02]  /*38c0*/  ULOP3.LUT UR5, URZ, UR8, URZ, 0x33, !UPT ;  /* 0x000000083f057292 */ /* 0x000fe4000f8e333f */
[----:B------:R-:W-:Y:S02]  /*38d0*/  USHF.L.U32 UR4, UR9, UR4, URZ ;  /* 0x0000000409047299 */ /* 0x000fe4000800063f */
[----:B------:R-:W-:Y:S01]  /*38e0*/  UIADD3 UR6, UR31, UR6, URZ ;  /* 0x000000061f067290 */ /* 0x000fe2000fffe03f */
[----:B0-----:R-:W-:Y:S01]  /*38f0*/  VIADD R0, R0, 0x7f ;  /* 0x0000007f00007836 */ /* 0x001fe20000000000 */
[----:B------:R-:W-:-:S04]  /*3900*/  ULDC.64 UR38, c[0x0][0x198] ;  /* 0x0000660000267ab9 */ /* 0x000fc80000000a00 */
[----:B------:R-:W-:Y:S01]  /*3910*/  SHF.R.S32.HI R3, RZ, 0x1f, R0 ;  /* 0x0000001fff037819 */ /* 0x000fe20000011400 */
[----:B-1----:R-:W-:-:S03]  /*3920*/  IMAD.SHL.U32 R11, R2, 0x100, RZ ;  /* 0x00000100020b7824 */ /* 0x002fc600078e00ff */
[----:B------:R-:W-:Y:S01]  /*3930*/  LEA.HI R3, R3, R0, RZ, 0x7 ;  /* 0x0000000003037211 */ /* 0x000fe200078f38ff */
[----:B------:R-:W-:Y:S02]  /*3940*/  IMAD.SHL.U32 R12, R2, 0x4, RZ ;  /* 0x00000004020c7824 */ /* 0x000fe400078e00ff */
[----:B------:R-:W-:Y:S01]  /*3950*/  IMAD.MOV.U32 R0, RZ, RZ, 0x1 ;  /* 0x00000001ff007424 */ /* 0x000fe200078e00ff */
[----:B------:R-:W-:Y:S02]  /*3960*/  LOP3.LUT R11, R11, 0x100, RZ, 0xc0, !PT ;  /* 0x000001000b0b7812 */ /* 0x000fe400078ec0ff */
[----:B------:R-:W-:Y:S02]  /*3970*/  LOP3.LUT R12, R12, 0x4, RZ, 0xe2, !PT ;  /* 0x000000040c0c7812 */ /* 0x000fe400078ee2ff */
[----:B------:R-:W-:-:S07]  /*3980*/  SHF.R.S32.HI R13, RZ, 0x7, R3 ;  /* 0x00000007ff0d7819 */ /* 0x000fce0000011403 */
.L_x_59:
[----:B------:R-:W-:-:S03]  /*3990*/  UMOV UR7, 0xffffffff ;  /* 0xffffffff00077882 */ /* 0x000fc60000000000 */
[----:B------:R-:W-:Y:S05]  /*39a0*/  BRA.DIV UR7, `(.L_x_49) ;  /* 0x0000001207247947 */ /* 0x000fea000b800000 */
[----:B------:R-:W-:-:S13]  /*39b0*/  ELECT P6, URZ, PT ;  /* 0x00000000003f782f */ /* 0x000fda00038c0000 */
.L_x_72:
[----:B------:R-:W0:Y:S01]  /*39c0*/  LDC R2, c[0x0][0x28c] ;  /* 0x0000a300ff027b82 */ /* 0x000e220000000800 */
[----:B------:R-:W-:Y:S01]  /*39d0*/  BSSY B1, `(.L_x_50) ;  /* 0x0000044000017945 */ /* 0x000fe20003800000 */
[----:B0-----:R-:W-:-:S13]  /*39e0*/  ISETP.LT.OR P6, PT, R2, 0x1, !P6 ;  /* 0x000000010200780c */ /* 0x001fda00077c1670 */
[----:B------:R-:W-:Y:S05]  /*39f0*/  @P6 BRA `(.L_x_51) ;  /* 0x0000000400046947 */ /* 0x000fea0003800000 */
[----:B------:R-:W-:Y:S02]  /*3a00*/  IMAD.SHL.U32 R20, R20, 0x80, RZ ;  /* 0x0000008014147824 */ /* 0x000fe400078e00ff */
[----:B------:R-:W-:Y:S02]  /*3a10*/  IMAD R7, R7, 0x8, R12 ;  /* 0x0000000807077824 */ /* 0x000fe400078e020c */
[----:B------:R-:W-:Y:S02]  /*3a20*/  VIADD R21, R13, 0x1 ;  /* 0x000000010d157836 */ /* 0x000fe40000000000 */
[----:B------:R-:W-:Y:S02]  /*3a30*/  IMAD.MOV.U32 R23, RZ, RZ, RZ ;  /* 0x000000ffff177224 */ /* 0x000fe400078e00ff */
[----:B------:R-:W-:Y:S02]  /*3a40*/  IMAD.MOV.U32 R2, RZ, RZ, R0 ;  /* 0x000000ffff027224 */ /* 0x000fe400078e0000 */
[----:B------:R-:W-:-:S07]  /*3a50*/  IMAD.MOV.U32 R4, RZ, RZ, R8 ;  /* 0x000000ffff047224 */ /* 0x000fce00078e0008 */
.L_x_54:
[----:B------:R-:W0:Y:S01]  /*3a60*/  S2R R14, SR_CgaCtaId ;  /* 0x00000000000e7919 */ /* 0x000e220000008800 */
[----:B------:R-:W-:Y:S02]  /*3a70*/  MOV R3, 0x400 ;  /* 0x0000040000037802 */ /* 0x000fe40000000f00 */
[----:B------:R-:W-:-:S13]  /*3a80*/  LOP3.LUT P1, RZ, R16, 0x7f, RZ, 0xc0, !PT ;  /* 0x0000007f10ff7812 */ /* 0x000fda000782c0ff */
[----:B------:R-:W1:Y:S01]  /*3a90*/  @!P1 LDC R5, c[0x0][0x500] ;  /* 0x00014000ff059b82 */ /* 0x000e620000000800 */
[----:B0-----:R-:W-:Y:S02]  /*3aa0*/  LEA R15, R14, R3, 0x18 ;  /* 0x000000030e0f7211 */ /* 0x001fe400078ec0ff */
[----:B------:R-:W-:-:S03]  /*3ab0*/  SHF.L.U32 R3, R2, 0x1f, RZ ;  /* 0x0000001f02037819 */ /* 0x000fc600000006ff */
[----:B------:R-:W-:-:S04]  /*3ac0*/  IMAD R14, R4, 0x8, R15 ;  /* 0x00000008040e7824 */ /* 0x000fc800078e020f */
[----:B------:R-:W0:Y:S02]  /*3ad0*/  SYNCS.PHASECHK.TRANS64.TRYWAIT P0, [R14+URZ+0x30], R3 ;  /* 0x000030030e0075a7 */ /* 0x000e24000800017f */
[----:B01----:R-:W-:Y:S05]  /*3ae0*/  @!P0 BRA `(.L_x_52) ;  /* 0x0000000c00f48947 */ /* 0x003fea0003800000 */
.L_x_73:
[----:B0-----:R-:W-:Y:S01]  /*3af0*/  PRMT R3, R9, 0x9910, RZ ;  /* 0x0000991009037816 */ /* 0x001fe200000000ff */
[----:B------:R0:W-:Y:S03]  /*3b00*/  @!P1 SYNCS.ARRIVE.TRANS64 RZ, [R14+URZ], R5 ;  /* 0x000000050eff99a7 */ /* 0x0001e6000800003f */
[----:B------:R-:W-:-:S13]  /*3b10*/  ISETP.NE.AND P0, PT, R3, 0x2, PT ;  /* 0x000000020300780c */ /* 0x000fda0003f05270 */
[----:B0-----:R-:W-:Y:S05]  /*3b20*/  @P0 BRA `(.L_x_53) ;  /* 0x0000000000040947 */ /* 0x001fea0003800000 */
[----:B------:R-:W-:Y:S01]  /*3b30*/  BPT.TRAP 0x1 ;  /* 0x000000040000795c */ /* 0x000fe20000300000 */
.L_x_53:
[----:B------:R-:W-:Y:S01]  /*3b40*/  IMAD R3, R4, 0x8000, R15 ;  /* 0x0000800004037824 */ /* 0x000fe200078e020f */
[----:B------:R-:W-:Y:S01]  /*3b50*/  R2UR UR34, R23 ;  /* 0x00000000172272ca */ /* 0x000fe200000e0000 */
[----:B------:R-:W-:Y:S01]  /*3b60*/  VIADD R21, R21, 0xffffffff ;  /* 0xffffffff15157836 */ /* 0x000fe20000000000 */
[----:B------:R-:W-:Y:S01]  /*3b70*/  R2UR UR33, R14 ;  /* 0x000000000e2172ca */ /* 0x000fe200000e0000 */
[----:B------:R-:W-:Y:S01]  /*3b80*/  UIADD3 UR14, UP0, UR38, 0xf0, URZ ;  /* 0x000000f0260e7890 */ /* 0x000fe2000ff1e03f */
[----:B------:R-:W-:Y:S01]  /*3b90*/  R2UR UR24, R3 ;  /* 0x00000000031872ca */ /* 0x000fe200000e0000 */
[----:B------:R-:W-:Y:S01]  /*3ba0*/  IMAD R3, R4, 0x400, R11 ;  /* 0x0000040004037824 */ /* 0x000fe200078e020b */
[----:B------:R-:W-:Y:S01]  /*3bb0*/  R2UR UR36, R6 ;  /* 0x00000000062472ca */ /* 0x000fe200000e0000 */
[----:B------:R-:W-:Y:S01]  /*3bc0*/  UIADD3 UR40, UP1, UR38, 0x1f0, URZ ;  /* 0x000001f026287890 */ /* 0x000fe2000ff3e03f */
[----:B------:R-:W-:Y:S01]  /*3bd0*/  R2UR UR35, R20 ;  /* 0x00000000142372ca */ /* 0x000fe200000e0000 */
[----:B------:R-:W-:Y:S01]  /*3be0*/  IMAD R3, R3, 0x2, R15 ;  /* 0x0000000203037824 */ /* 0x000fe200078e020f */
[----:B------:R-:W-:Y:S01]  /*3bf0*/  R2UR UR19, R7 ;  /* 0x00000000071372ca */ /* 0x000fe200000e0000 */
[----:B------:R-:W-:Y:S01]  /*3c00*/  UIADD3.X UR15, URZ, UR39, URZ, UP0, !UPT ;  /* 0x000000273f0f7290 */ /* 0x000fe200087fe43f */
[----:B------:R-:W-:Y:S01]  /*3c10*/  ISETP.GT.AND P1, PT, R21, 0x1, PT ;  /* 0x000000011500780c */ /* 0x000fe20003f24270 */
[----:B------:R-:W-:Y:S01]  /*3c20*/  UIADD3 UR26, UR34, 0x40, URZ ;  /* 0x00000040221a7890 */ /* 0x000fe2000fffe03f */
[----:B------:R-:W-:Y:S01]  /*3c30*/  R2UR UR8, R3 ;  /* 0x00000000030872ca */ /* 0x000fe200000e0000 */
[----:B------:R-:W-:Y:S01]  /*3c40*/  UIADD3.X UR41, URZ, UR39, URZ, UP1, !UPT ;  /* 0x000000273f297290 */ /* 0x000fe20008ffe43f */
[----:B------:R-:W-:Y:S01]  /*3c50*/  VIADD R4, R4, 0x1 ;  /* 0x0000000104047836 */ /* 0x000fe20000000000 */
[----:B------:R-:W-:Y:S01]  /*3c60*/  UIADD3 UR32, UR24, 0x180, URZ ;  /* 0x0000018018207890 */ /* 0x000fe2000fffe03f */
[----:B------:R-:W-:Y:S01]  /*3c70*/  VIADD R23, R23, 0x80 ;  /* 0x0000008017177836 */ /* 0x000fe20000000000 */
[----:B------:R-:W-:Y:S01]  /*3c80*/  UIADD3 UR24, UR24, 0x4180, URZ ;  /* 0x0000418018187890 */ /* 0x000fe2000fffe03f */
[----:B------:R-:W-:Y:S01]  /*3c90*/  UMOV UR22, 0x0 ;  /* 0x0000000000167882 */ /* 0x000fe20000000000 */
[----:B------:R-:W-:Y:S01]  /*3ca0*/  UMOV UR23, 0x10000000 ;  /* 0x1000000000177882 */ /* 0x000fe20000000000 */
[----:B------:R-:W-:Y:S01]  /*3cb0*/  ISETP.NE.AND P0, PT, R4, 0x6, PT ;  /* 0x000000060400780c */ /* 0x000fe20003f05270 */
[----:B------:R-:W-:Y:S01]  /*3cc0*/  UMOV UR25, UR33 ;  /* 0x0000002100197c82 */ /* 0x000fe20008000000 */
[----:B------:R-:W-:Y:S01]  /*3cd0*/  UMOV UR28, UR36 ;  /* 0x00000024001c7c82 */ /* 0x000fe20008000000 */
[----:B------:R-:W-:-:S02]  /*3ce0*/  UMOV UR27, UR35 ;  /* 0x00000023001b7c82 */ /* 0x000fc40008000000 */
[----:B------:R-:W-:Y:S01]  /*3cf0*/  UIADD3 UR16, UR8, 0x30180, URZ ;  /* 0x0003018008107890 */ /* 0x000fe2000fffe03f */
[----:B------:R0:W-:Y:S01]  /*3d00*/  UTMALDG.3D [UR32], [UR14], desc[UR22] ;  /* 0x000016200e0075b4 */ /* 0x0001e20008011000 */
[----:B------:R-:W-:Y:S01]  /*3d10*/  UIADD3 UR8, UR8, 0x30580, URZ ;  /* 0x0003058008087890 */ /* 0x000fe2000fffe03f */
[----:B------:R-:W-:Y:S01]  /*3d20*/  SEL R3, RZ, 0x1, P0 ;  /* 0x00000001ff037807 */ /* 0x000fe20000000000 */
[----:B------:R-:W-:Y:S01]  /*3d30*/  UMOV UR7, 0x30000 ;  /* 0x0003000000077882 */ /* 0x000fe20000000000 */
[----:B------:R-:W-:Y:S01]  /*3d40*/  UMOV UR17, UR33 ;  /* 0x0000002100117c82 */ /* 0x000fe20008000000 */
[----:B------:R-:W-:Y:S01]  /*3d50*/  UMOV UR18, UR34 ;  /* 0x0000002200127c82 */ /* 0x000fe20008000000 */
[----:B------:R-:W-:Y:S01]  /*3d60*/  UMOV UR20, UR36 ;  /* 0x0000002400147c82 */ /* 0x000fe20008000000 */
[----:B------:R-:W-:Y:S01]  /*3d70*/  UMOV UR9, UR33 ;  /* 0x0000002100097c82 */ /* 0x000fe20008000000 */
[----:B------:R-:W-:Y:S01]  /*3d80*/  UMOV UR11, UR19 ;  /* 0x00000013000b7c82 */ /* 0x000fe20008000000 */
[----:B------:R-:W-:Y:S01]  /*3d90*/  UMOV UR12, UR36 ;  /* 0x00000024000c7c82 */ /* 0x000fe20008000000 */
[----:B------:R0:W-:Y:S01]  /*3da0*/  UTMALDG.3D [UR24], [UR14], desc[UR22] ;  /* 0x000016180e0075b4 */ /* 0x0001e20008011000 */
[----:B------:R-:W-:Y:S01]  /*3db0*/  UMOV UR10, UR26 ;  /* 0x0000001a000a7c82 */ /* 0x000fe20008000000 */
[----:B------:R-:W-:-:S02]  /*3dc0*/  LOP3.LUT R2, R2, R3, RZ, 0x3c, !PT ;  /* 0x0000000302027212 */ /* 0x000fc400078e3cff */
[----:B------:R-:W-:Y:S01]  /*3dd0*/  SEL R4, R4, RZ, P0 ;  /* 0x000000ff04047207 */ /* 0x000fe20000000000 */
[----:B------:R0:W-:Y:S01]  /*3de0*/  UTMALDG.3D.MULTICAST [UR16], [UR40], UR7, desc[UR22] ;  /* 0x00001610280073b4 */ /* 0x0001e20008011807 */
[----:B------:R0:W-:Y:S02]  /*3df0*/  UTMALDG.3D.MULTICAST [UR8], [UR40], UR7, desc[UR22] ;  /* 0x00001608280073b4 */ /* 0x0001e40008011807 */
[----:B0-----:R-:W-:Y:S05]  /*3e00*/  @P1 BRA `(.L_x_54) ;  /* 0xfffffffc00141947 */ /* 0x001fea000383ffff */
.L_x_51:
[----:B------:R-:W-:Y:S05]  /*3e10*/  BSYNC B1 ;  /* 0x0000000000017941 */ /* 0x000fea0003800000 */
.L_x_50:
[----:B------:R-:W-:Y:S01]  /*3e20*/  LOP3.LUT P1, RZ, R10, 0xff, RZ, 0xc0, !PT ;  /* 0x000000ff0aff7812 */ /* 0x000fe2000782c0ff */
[C---:B------:R-:W-:Y:S01]  /*3e30*/  IMAD.IADD R8, R13.reuse, 0x1, R8 ;  /* 0x000000010d087824 */ /* 0x040fe200078e0208 */
[----:B------:R-:W-:Y:S01]  /*3e40*/  ULDC.64 UR8, c[0x0][0x650] ;  /* 0x0001940000087ab9 */ /* 0x000fe20000000a00 */
[C---:B------:R-:W-:Y:S01]  /*3e50*/  ISETP.GE.U32.AND P2, PT, R13.reuse, 0x6, PT ;  /* 0x000000060d00780c */ /* 0x040fe20003f46070 */
[----:B------:R-:W-:Y:S01]  /*3e60*/  BSSY B1, `(.L_x_55) ;  /* 0x000006e000017945 */ /* 0x000fe20003800000 */
[----:B------:R-:W-:Y:S01]  /*3e70*/  IMAD.MOV.U32 R20, RZ, RZ, -0x1 ;  /* 0xffffffffff147424 */ /* 0x000fe200078e00ff */
[----:B------:R-:W-:Y:S01]  /*3e80*/  ISETP.GT.U32.AND P0, PT, R8, 0x5, PT ;  /* 0x000000050800780c */ /* 0x000fe20003f04070 */
[----:B------:R-:W-:Y:S01]  /*3e90*/  IMAD.MOV.U32 R7, RZ, RZ, -0x1 ;  /* 0xffffffffff077424 */ /* 0x000fe200078e00ff */
[----:B------:R-:W-:Y:S01]  /*3ea0*/  PRMT R10, RZ, 0x7610, R10 ;  /* 0x00007610ff0a7816 */ /* 0x000fe2000000000a */
[----:B------:R-:W-:Y:S01]  /*3eb0*/  IMAD.MOV.U32 R6, RZ, RZ, -0x1 ;  /* 0xffffffffff067424 */ /* 0x000fe200078e00ff */
[----:B------:R-:W-:-:S03]  /*3ec0*/  ISETP.LT.U32.AND P0, PT, R13, 0x6, P0 ;  /* 0x000000060d00780c */ /* 0x000fc60000701070 */
[----:B------:R-:W0:Y:S01]  /*3ed0*/  @P1 S2R R3, SR_CgaCtaId ;  /* 0x0000000000031919 */ /* 0x000e220000008800 */
[----:B------:R-:W-:-:S04]  /*3ee0*/  @P1 MOV R2, 0x400 ;  /* 0x0000040000021802 */ /* 0x000fc80000000f00 */
[----:B0-----:R-:W-:Y:S01]  /*3ef0*/  @P1 LEA R4, R3, R2, 0x18 ;  /* 0x0000000203041211 */ /* 0x001fe200078ec0ff */
[----:B------:R-:W-:-:S03]  /*3f00*/  IMAD.WIDE.U32 R2, R8, -0x55555555, RZ ;  /* 0xaaaaaaab08027825 */ /* 0x000fc600078e00ff */
[----:B------:R0:W-:Y:S01]  /*3f10*/  @P1 SYNCS.ARRIVE.TRANS64.A1T0 RZ, [R4+URZ+0x78], RZ ;  /* 0x000078ff04ff19a7 */ /* 0x0001e2000810003f */
[----:B------:R-:W-:Y:S02]  /*3f20*/  IADD3 R18, P1, R18, UR30, RZ ;  /* 0x0000001e12127c10 */ /* 0x000fe4000ff3e0ff */
[----:B------:R-:W-:Y:S02]  /*3f30*/  SHF.R.U32.HI R5, RZ, 0x2, R3 ;  /* 0x00000002ff057819 */ /* 0x000fe40000011603 */
[----:B------:R-:W-:Y:S02]  /*3f40*/  SEL R3, RZ, 0x1, !P0 ;  /* 0x00000001ff037807 */ /* 0x000fe40004000000 */
[----:B------:R-:W-:Y:S01]  /*3f50*/  IADD3.X R19, R19, UR6, RZ, P1, !PT ;  /* 0x0000000613137c10 */ /* 0x000fe20008ffe4ff */
[----:B------:R-:W-:Y:S01]  /*3f60*/  IMAD R8, R5, -0x6, R8 ;  /* 0xfffffffa05087824 */ /* 0x000fe200078e0208 */
[----:B------:R-:W-:Y:S02]  /*3f70*/  ISETP.GE.U32.AND P0, PT, R18, UR8, PT ;  /* 0x0000000812007c0c */ /* 0x000fe4000bf06070 */
[----:B------:R-:W-:-:S02]  /*3f80*/  LOP3.LUT R0, R0, R3, RZ, 0x3c, !PT ;  /* 0x0000000300007212 */ /* 0x000fc400078e3cff */
[----:B------:R-:W-:Y:S02]  /*3f90*/  ISETP.GE.U32.AND.EX P0, PT, R19, UR9, PT, P0 ;  /* 0x0000000913007c0c */ /* 0x000fe4000bf06100 */
[----:B------:R-:W-:Y:S02]  /*3fa0*/  @P2 LOP3.LUT R0, R0, 0x1, R5, 0x78, !PT ;  /* 0x0000000100002812 */ /* 0x000fe400078e7805 */
[----:B------:R-:W-:-:S09]  /*3fb0*/  PRMT R2, RZ, 0x7610, R2 ;  /* 0x00007610ff027816 */ /* 0x000fd20000000002 */
[----:B0-----:R-:W-:Y:S05]  /*3fc0*/  @P0 BRA `(.L_x_56) ;  /* 0x00000004005c0947 */ /* 0x001fea0003800000 */
[----:B------:R-:W-:Y:S01]  /*3fd0*/  ULDC.64 UR8, c[0x0][0x628] ;  /* 0x00018a0000087ab9 */ /* 0x000fe20000000a00 */
[----:B------:R-:W0:Y:S01]  /*3fe0*/  S2R R15, SR_CTAID.X ;  /* 0x00000000000f7919 */ /* 0x000e220000002500 */
[----:B------:R-:W-:Y:S01]  /*3ff0*/  ISETP.NE.U32.AND P0, PT, RZ, UR8, PT ;  /* 0x00000008ff007c0c */ /* 0x000fe2000bf05070 */
[----:B------:R-:W-:Y:S01]  /*4000*/  ULDC UR10, c[0x0][0x630] ;  /* 0x00018c00000a7ab9 */ /* 0x000fe20000000800 */
[----:B------:R-:W-:Y:S01]  /*4010*/  IMAD.MOV.U32 R2, RZ, RZ, R18 ;  /* 0x000000ffff027224 */ /* 0x000fe200078e0012 */
[----:B------:R-:W1:Y:S01]  /*4020*/  S2R R14, SR_CTAID.Y ;  /* 0x00000000000e7919 */ /* 0x000e620000002600 */
[----:B------:R-:W-:Y:S01]  /*4030*/  ISETP.NE.AND.EX P0, PT, RZ, UR9, PT, P0 ;  /* 0x00000009ff007c0c */ /* 0x000fe2000bf05300 */
[----:B------:R-:W-:-:S12]  /*4040*/  IMAD.MOV.U32 R3, RZ, RZ, R19 ;  /* 0x000000ffff037224 */ /* 0x000fd800078e0013 */
[----:B------:R-:W-:Y:S05]  /*4050*/  @!P0 BRA `(.L_x_57) ;  /* 0x0000000000288947 */ /* 0x000fea0003800000 */
[----:B------:R-:W-:Y:S02]  /*4060*/  ULDC UR7, c[0x0][0x634] ;  /* 0x00018d0000077ab9 */ /* 0x000fe40000000800 */
[----:B------:R-:W-:-:S05]  /*4070*/  IADD3 R7, P0, R18, UR7, RZ ;  /* 0x0000000712077c10 */ /* 0x000fca000ff1e0ff */
[----:B------:R-:W-:-:S04]  /*4080*/  IMAD.X R21, RZ, RZ, R19, P0 ;  /* 0x000000ffff157224 */ /* 0x000fc800000e0613 */
[----:B------:R-:W-:-:S04]  /*4090*/  IMAD.WIDE.U32 R4, R21, UR8, RZ ;  /* 0x0000000815047c25 */ /* 0x000fc8000f8e00ff */
[----:B------:R-:W-:-:S04]  /*40a0*/  IMAD.WIDE.U32 R4, P0, R7, UR9, R4 ;  /* 0x0000000907047c25 */ /* 0x000fc8000f800004 */
[----:B------:R-:W-:-:S04]  /*40b0*/  IMAD.WIDE.U32 R6, R7, UR8, RZ ;  /* 0x0000000807067c25 */ /* 0x000fc8000f8e00ff */
[----:B------:R-:W-:Y:S01]  /*40c0*/  IMAD.X R3, RZ, RZ, RZ, P0 ;  /* 0x000000ffff037224 */ /* 0x000fe200000e06ff */
[----:B------:R-:W-:Y:S01]  /*40d0*/  IADD3 RZ, P0, R7, R4, RZ ;  /* 0x0000000407ff7210 */ /* 0x000fe20007f1e0ff */
[----:B------:R-:W-:-:S04]  /*40e0*/  IMAD.MOV.U32 R2, RZ, RZ, R5 ;  /* 0x000000ffff027224 */ /* 0x000fc800078e0005 */
[----:B------:R-:W-:-:S08]  /*40f0*/  IMAD.WIDE.U32.X R2, R21, UR9, R2, P0 ;  /* 0x0000000915027c25 */ /* 0x000fd000080e0402 */
.L_x_57:
[--C-:B------:R-:W-:Y:S01]  /*4100*/  SHF.R.U64 R6, R2, UR10, R3.reuse ;  /* 0x0000000a02067c19 */ /* 0x100fe20008001203 */
[----:B------:R-:W-:Y:S01]  /*4110*/  ULDC.64 UR8, c[0x0][0x620] ;  /* 0x0001880000087ab9 */ /* 0x000fe20000000a00 */
[----:B------:R-:W-:Y:S01]  /*4120*/  SHF.R.U32.HI R2, RZ, UR10, R3 ;  /* 0x0000000aff027c19 */ /* 0x000fe20008011603 */
[----:B------:R-:W-:Y:S01]  /*4130*/  ULDC UR7, c[0x0][0x150] ;  /* 0x0000540000077ab9 */ /* 0x000fe20000000800 */
[----:B------:R-:W-:Y:S01]  /*4140*/  IADD3 R7, P0, RZ, -R6, RZ ;  /* 0x80000006ff077210 */ /* 0x000fe20007f1e0ff */
[----:B------:R-:W2:Y:S01]  /*4150*/  LDC R20, c[0x0][0x144] ;  /* 0x00005100ff147b82 */ /* 0x000ea20000000800 */
[----:B0-----:R-:W-:Y:S01]  /*4160*/  I2FP.F32.U32 R3, R15 ;  /* 0x0000000f00037245 */ /* 0x001fe20000201000 */
[----:B------:R-:W-:Y:S01]  /*4170*/  ULDC UR10, c[0x0][0x648] ;  /* 0x00019200000a7ab9 */ /* 0x000fe20000000800 */
[----:B------:R-:W-:Y:S01]  /*4180*/  ISETP.NE.AND P2, PT, R22, 0x1, PT ;  /* 0x000000011600780c */ /* 0x000fe20003f45270 */
[----:B------:R-:W-:Y:S02]  /*4190*/  IMAD.X R2, RZ, RZ, ~R2, P0 ;  /* 0x000000ffff027224 */ /* 0x000fe400000e0e02 */
[----:B------:R-:W-:Y:S01]  /*41a0*/  FMUL R4, R3, UR7 ;  /* 0x0000000703047c20 */ /* 0x000fe20008400000 */
[----:B------:R-:W-:Y:S01]  /*41b0*/  IMAD.MOV.U32 R3, RZ, RZ, R19 ;  /* 0x000000ffff037224 */ /* 0x000fe200078e0013 */
[----:B------:R-:W-:Y:S01]  /*41c0*/  ULDC UR7, c[0x0][0x154] ;  /* 0x0000550000077ab9 */ /* 0x000fe20000000800 */
[----:B------:R-:W-:Y:S01]  /*41d0*/  IMAD R2, R2, UR8, RZ ;  /* 0x0000000802027c24 */ /* 0x000fe2000f8e02ff */
[----:B------:R-:W0:Y:S02]  /*41e0*/  LDC R23, c[0x0][0x148] ;  /* 0x00005200ff177b82 */ /* 0x000e240000000800 */
[----:B------:R-:W3:Y:S01]  /*41f0*/  F2I.U32.TRUNC.NTZ R4, R4 ;  /* 0x0000000400047305 */ /* 0x000ee2000020f000 */
[----:B------:R-:W-:-:S02]  /*4200*/  IMAD R5, R7, UR9, R2 ;  /* 0x0000000907057c24 */ /* 0x000fc4000f8e0202 */
[----:B------:R-:W-:-:S04]  /*4210*/  IMAD.MOV.U32 R2, RZ, RZ, R18 ;  /* 0x000000ffff027224 */ /* 0x000fc800078e0012 */
[----:B------:R-:W-:Y:S01]  /*4220*/  IMAD.WIDE.U32 R2, R7, UR8, R2 ;  /* 0x0000000807027c25 */ /* 0x000fe2000f8e0002 */
[----:B-1----:R-:W-:Y:S01]  /*4230*/  I2FP.F32.U32 R7, R14 ;  /* 0x0000000e00077245 */ /* 0x002fe20000201000 */
[----:B------:R-:W-:Y:S02]  /*4240*/  ULDC.64 UR8, c[0x0][0x640] ;  /* 0x0001900000087ab9 */ /* 0x000fe40000000a00 */
[----:B------:R-:W-:Y:S01]  /*4250*/  IMAD.IADD R3, R3, 0x1, R5 ;  /* 0x0000000103037824 */ /* 0x000fe200078e0205 */
[----:B------:R-:W-:Y:S01]  /*4260*/  ISETP.NE.U32.AND P0, PT, RZ, UR8, PT ;  /* 0x00000008ff007c0c */ /* 0x000fe2000bf05070 */
[----:B------:R-:W-:Y:S01]  /*4270*/  FMUL R21, R7, UR7 ;  /* 0x0000000707157c20 */ /* 0x000fe20008400000 */
[----:B------:R-:W-:Y:S01]  /*4280*/  ULDC UR7, c[0x0][0x618] ;  /* 0x0001860000077ab9 */ /* 0x000fe20000000800 */
[----:B---3--:R-:W-:Y:S01]  /*4290*/  IMAD.MOV R7, RZ, RZ, -R4 ;  /* 0x000000ffff077224 */ /* 0x008fe200078e0a04 */
[----:B------:R-:W-:-:S03]  /*42a0*/  ISETP.NE.AND.EX P0, PT, RZ, UR9, PT, P0 ;  /* 0x00000009ff007c0c */ /* 0x000fc6000bf05300 */
[----:B------:R-:W1:Y:S01]  /*42b0*/  F2I.U32.TRUNC.NTZ R21, R21 ;  /* 0x0000001500157305 */ /* 0x000e62000020f000 */
[----:B--2---:R-:W-:Y:S01]  /*42c0*/  IMAD R7, R20, R7, R15 ;  /* 0x0000000714077224 */ /* 0x004fe200078e020f */
[--C-:B------:R-:W-:Y:S02]  /*42d0*/  SHF.R.U64 R15, R2, UR7, R3.reuse ;  /* 0x00000007020f7c19 */ /* 0x100fe40008001203 */
[----:B------:R-:W-:Y:S01]  /*42e0*/  SHF.R.U32.HI R2, RZ, UR7, R3 ;  /* 0x00000007ff027c19 */ /* 0x000fe20008011603 */
[----:B------:R-:W-:-:S03]  /*42f0*/  ULDC UR7, c[0x0][0x608] ;  /* 0x0001820000077ab9 */ /* 0x000fc60000000800 */
[--C-:B------:R-:W-:Y:S02]  /*4300*/  SHF.R.U64 R20, R15, UR7, R2.reuse ;  /* 0x000000070f147c19 */ /* 0x100fe40008001202 */
[----:B------:R-:W-:Y:S01]  /*4310*/  SHF.R.U32.HI R3, RZ, UR7, R2 ;  /* 0x00000007ff037c19 */ /* 0x000fe20008011602 */
[----:B------:R-:W-:Y:S01]  /*4320*/  ULDC UR7, c[0x0][0x658] ;  /* 0x0001960000077ab9 */ /* 0x000fe20000000800 */
[----:B-1----:R-:W-:Y:S02]  /*4330*/  IMAD.MOV R4, RZ, RZ, -R21 ;  /* 0x000000ffff047224 */ /* 0x002fe400078e0a15 */
[--C-:B------:R-:W-:Y:S02]  /*4340*/  SHF.R.U32.HI R21, RZ, UR7, R3.reuse ;  /* 0x00000007ff157c19 */ /* 0x100fe40008011603 */
[----:B0-----:R-:W-:Y:S01]  /*4350*/  @P2 IMAD R7, R23, R4, R14 ;  /* 0x0000000417072224 */ /* 0x001fe200078e020e */
[----:B------:R-:W-:Y:S02]  /*4360*/  SHF.R.U64 R23, R20, UR7, R3 ;  /* 0x0000000714177c19 */ /* 0x000fe40008001203 */
[----:B------:R-:W-:-:S03]  /*4370*/  IMAD.MOV.U32 R3, RZ, RZ, R21 ;  /* 0x000000ffff037224 */ /* 0x000fc600078e0015 */
[----:B------:R-:W-:Y:S01]  /*4380*/  IMAD.MOV.U32 R2, RZ, RZ, R23 ;  /* 0x000000ffff027224 */ /* 0x000fe200078e0017 */
[----:B------:R-:W-:Y:S06]  /*4390*/  @!P0 BRA `(.L_x_58) ;  /* 0x0000000000288947 */ /* 0x000fec0003800000 */
[----:B------:R-:W-:Y:S02]  /*43a0*/  ULDC UR7, c[0x0][0x64c] ;  /* 0x0001930000077ab9 */ /* 0x000fe40000000800 */
[----:B------:R-:W-:-:S05]  /*43b0*/  IADD3 R3, P0, R23, UR7, RZ ;  /* 0x0000000717037c10 */ /* 0x000fca000ff1e0ff */
[----:B------:R-:W-:-:S04]  /*43c0*/  IMAD.X R21, RZ, RZ, R21, P0 ;  /* 0x000000ffff157224 */ /* 0x000fc800000e0615 */
[----:B------:R-:W-:-:S04]  /*43d0*/  IMAD.WIDE.U32 R4, R21, UR8, RZ ;  /* 0x0000000815047c25 */ /* 0x000fc8000f8e00ff */
[----:B------:R-:W-:-:S04]  /*43e0*/  IMAD.WIDE.U32 R4, P0, R3, UR9, R4 ;  /* 0x0000000903047c25 */ /* 0x000fc8000f800004 */
[----:B------:R-:W-:-:S04]  /*43f0*/  IMAD.WIDE.U32 R2, R3, UR8, RZ ;  /* 0x0000000803027c25 */ /* 0x000fc8000f8e00ff */
[----:B------:R-:W-:Y:S01]  /*4400*/  IMAD.MOV.U32 R2, RZ, RZ, R5 ;  /* 0x000000ffff027224 */ /* 0x000fe200078e0005 */
[----:B------:R-:W-:Y:S01]  /*4410*/  IADD3 RZ, P1, R3, R4, RZ ;  /* 0x0000000403ff7210 */ /* 0x000fe20007f3e0ff */
[----:B------:R-:W-:-:S04]  /*4420*/  IMAD.X R3, RZ, RZ, RZ, P0 ;  /* 0x000000ffff037224 */ /* 0x000fc800000e06ff */
[----:B------:R-:W-:-:S08]  /*4430*/  IMAD.WIDE.U32.X R2, R21, UR9, R2, P1 ;  /* 0x0000000915027c25 */ /* 0x000fd000088e0402 */
.L_x_58:
[----:B------:R-:W-:Y:S01]  /*4440*/  ULDC UR7, c[0x0][0x600] ;  /* 0x0001800000077ab9 */ /* 0x000fe20000000800 */
[----:B------:R-:W-:Y:S01]  /*4450*/  SHF.R.U64 R3, R2, UR10, R3 ;  /* 0x0000000a02037c19 */ /* 0x000fe20008001203 */
[----:B------:R-:W-:Y:S01]  /*4460*/  UIADD3 UR8, UR7, -0x1, URZ ;  /* 0xffffffff07087890 */ /* 0x000fe2000fffe03f */
[----:B------:R-:W-:Y:S01]  /*4470*/  LOP3.LUT R20, R20, UR5, RZ, 0xc0, !PT ;  /* 0x0000000514147c12 */ /* 0x000fe2000f8ec0ff */
[----:B------:R-:W-:Y:S01]  /*4480*/  ULDC UR9, c[0x0][0x638] ;  /* 0x00018e0000097ab9 */ /* 0x000fe20000000800 */
[----:B------:R-:W-:Y:S02]  /*4490*/  IMAD.MOV.U32 R4, RZ, RZ, 0x1 ;  /* 0x00000001ff047424 */ /* 0x000fe400078e00ff */
[----:B------:R-:W-:Y:S02]  /*44a0*/  IMAD.MOV R2, RZ, RZ, -R3 ;  /* 0x000000ffff027224 */ /* 0x000fe400078e0a03 */
[----:B------:R-:W-:Y:S01]  /*44b0*/  IMAD R20, R3, UR4, R20 ;  /* 0x0000000403147c24 */ /* 0x000fe2000f8e0214 */
[----:B------:R-:W-:Y:S01]  /*44c0*/  LOP3.LUT R3, R15, UR8, RZ, 0xc0, !PT ;  /* 0x000000080f037c12 */ /* 0x000fe2000f8ec0ff */
[----:B------:R-:W-:Y:S01]  /*44d0*/  IMAD R2, R2, UR9, R23 ;  /* 0x0000000902027c24 */ /* 0x000fe2000f8e0217 */
[----:B------:R-:W-:-:S02]  /*44e0*/  ULDC UR8, c[0x0][0x610] ;  /* 0x0001840000087ab9 */ /* 0x000fc40000000800 */
[----:B------:R-:W-:Y:S02]  /*44f0*/  IMAD R20, R20, UR8, R7 ;  /* 0x0000000814147c24 */ /* 0x000fe4000f8e0207 */
[----:B------:R-:W-:Y:S01]  /*4500*/  IMAD R3, R2, UR7, R3 ;  /* 0x0000000702037c24 */ /* 0x000fe2000f8e0203 */
[----:B------:R-:W-:-:S04]  /*4510*/  PRMT R2, R4, 0x7610, R2 ;  /* 0x0000761004027816 */ /* 0x000fc80000000002 */
[----:B------:R-:W-:Y:S02]  /*4520*/  SEL R7, R3, R20, !P2 ;  /* 0x0000001403077207 */ /* 0x000fe40005000000 */
[----:B------:R-:W-:-:S07]  /*4530*/  SEL R20, R20, R3, !P2 ;  /* 0x0000000314147207 */ /* 0x000fce0005000000 */
.L_x_56:
[----:B------:R-:W-:Y:S05]  /*4540*/  BSYNC B1 ;  /* 0x0000000000017941 */ /* 0x000fea0003800000 */
.L_x_55:
[----:B------:R-:W-:-:S13]  /*4550*/  LOP3.LUT P0, RZ, R2, 0xff, RZ, 0xc0, !PT ;  /* 0x000000ff02ff7812 */ /* 0x000fda000780c0ff */
[----:B------:R-:W-:Y:S05]  /*4560*/  @P0 BRA `(.L_x_59) ;  /* 0xfffffff400080947 */ /* 0x000fea000383ffff */
[----:B------:R-:W-:Y:S05]  /*4570*/  BSYNC B0 ;  /* 0x0000000000007941 */ /* 0x000fea0003800000 */
.L_x_48:
[----:B------:R-:W-:-:S03]  /*4580*/  UMOV UR7, 0xffffffff ;  /* 0xffffffff00077882 */ /* 0x000fc60000000000 */
[----:B------:R-:W-:Y:S05]  /*4590*/  BRA.DIV UR7, `(.L_x_60) ;  /* 0x00000006075c7947 */ /* 0x000fea000b800000 */
[----:B------:R-:W-:-:S13]  /*45a0*/  ELECT P6, URZ, PT ;  /* 0x00000000003f782f */ /* 0x000fda00038c0000 */
.L_x_76:
[----:B------:R-:W-:Y:S04]  /*45b0*/  BSSY B0, `(.L_x_61) ;  /* 0x000003d000007945 */ /* 0x000fe80003800000 */
[----:B------:R-:W-:Y:S05]  /*45c0*/  @!P6 BRA `(.L_x_62) ;  /* 0x0000000000ece947 */ /* 0x000fea0003800000 */
[----:B------:R-:W-:-:S04]  /*45d0*/  LOP3.LUT R17, R17, 0x2, RZ, 0xfc, !PT ;  /* 0x0000000211117812 */ /* 0x000fc800078efcff */
[----:B------:R-:W-:-:S13]  /*45e0*/  ISETP.NE.AND P0, PT, R17, 0x3, PT ;  /* 0x000000031100780c */ /* 0x000fda0003f05270 */
[----:B------:R-:W-:Y:S05]  /*45f0*/  @!P0 BRA `(.L_x_63) ;  /* 0x0000000000048947 */ /* 0x000fea0003800000 */
[----:B------:R-:W-:Y:S01]  /*4600*/  BPT.TRAP 0x1 ;  /* 0x000000040000795c */ /* 0x000fe20000300000 */
.L_x_63:
[----:B------:R-:W0:Y:S01]  /*4610*/  S2R R3, SR_CgaCtaId ;  /* 0x0000000000037919 */ /* 0x000e220000008800 */
[----:B------:R-:W-:-:S04]  /*4620*/  MOV R2, 0x400 ;  /* 0x0000040000027802 */ /* 0x000fc80000000f00 */
[----:B0-----:R-:W-:Y:S02]  /*4630*/  LEA R3, R3, R2, 0x18 ;  /* 0x0000000203037211 */ /* 0x001fe400078ec0ff */
[----:B------:R-:W-:-:S03]  /*4640*/  SHF.L.U32 R2, R0, 0x1f, RZ ;  /* 0x0000001f00027819 */ /* 0x000fc600000006ff */
[----:B------:R-:W-:-:S04]  /*4650*/  VIADD R3, R3, 0x30 ;  /* 0x0000003003037836 */ /* 0x000fc80000000000 */
[C---:B------:R-:W-:Y:S02]  /*4660*/  IMAD R7, R8.reuse, 0x8, R3 ;  /* 0x0000000808077824 */ /* 0x040fe400078e0203 */
[----:B------:R-:W-:Y:S02]  /*4670*/  VIADD R8, R8, 0x1 ;  /* 0x0000000108087836 */ /* 0x000fe40000000000 */
[----:B------:R-:W0:Y:S03]  /*4680*/  SYNCS.PHASECHK.TRANS64.TRYWAIT P0, [R7+URZ], R2 ;  /* 0x00000002070075a7 */ /* 0x000e26000800017f */
[----:B------:R-:W-:-:S04]  /*4690*/  ISETP.NE.AND P1, PT, R8, 0x6, PT ;  /* 0x000000060800780c */ /* 0x000fc80003f25270 */
[----:B------:R-:W-:Y:S02]  /*46a0*/  SEL R5, RZ, 0x1, P1 ;  /* 0x00000001ff057807 */ /* 0x000fe40000800000 */
[----:B------:R-:W-:Y:S02]  /*46b0*/  SEL R8, R8, RZ, P1 ;  /* 0x000000ff08087207 */ /* 0x000fe40000800000 */
[----:B------:R-:W-:-:S03]  /*46c0*/  LOP3.LUT R5, R0, R5, RZ, 0x3c, !PT ;  /* 0x0000000500057212 */ /* 0x000fc600078e3cff */
[----:B------:R-:W-:Y:S01]  /*46d0*/  IMAD R9, R8, 0x8, R3 ;  /* 0x0000000808097824 */ /* 0x000fe200078e0203 */
[----:B------:R-:W-:Y:S01]  /*46e0*/  SHF.L.U32 R4, R5, 0x1f, RZ ;  /* 0x0000001f05047819 */ /* 0x000fe200000006ff */
[----:B0-----:R-:W-:Y:S06]  /*46f0*/  @!P0 BRA `(.L_x_64) ;  /* 0x0000000400248947 */ /* 0x001fec0003800000 */
.L_x_77:
[----:B------:R-:W1:Y:S01]  /*4700*/  SYNCS.PHASECHK.TRANS64.TRYWAIT P0, [R9+URZ], R4 ;  /* 0x00000004090075a7 */ /* 0x000e62000800017f */
[----:B------:R-:W-:-:S05]  /*4710*/  VIADD R0, R8, 0x1 ;  /* 0x0000000108007836 */ /* 0x000fca0000000000 */
[----:B------:R-:W-:-:S04]  /*4720*/  ISETP.NE.AND P1, PT, R0, 0x6, PT ;  /* 0x000000060000780c */ /* 0x000fc80003f25270 */
[----:B0-----:R-:W-:Y:S02]  /*4730*/  SEL R2, RZ, 0x1, P1 ;  /* 0x00000001ff027807 */ /* 0x001fe40000800000 */
[----:B------:R-:W-:Y:S02]  /*4740*/  SEL R0, R0, RZ, P1 ;  /* 0x000000ff00007207 */ /* 0x000fe40000800000 */
[----:B------:R-:W-:-:S03]  /*4750*/  LOP3.LUT R7, R5, R2, RZ, 0x3c, !PT ;  /* 0x0000000205077212 */ /* 0x000fc600078e3cff */
[----:B------:R-:W-:Y:S01]  /*4760*/  IMAD R6, R0, 0x8, R3 ;  /* 0x0000000800067824 */ /* 0x000fe200078e0203 */
[----:B------:R-:W-:Y:S01]  /*4770*/  SHF.L.U32 R5, R7, 0x1f, RZ ;  /* 0x0000001f07057819 */ /* 0x000fe200000006ff */
[----:B-1----:R-:W-:Y:S06]  /*4780*/  @!P0 BRA `(.L_x_65) ;  /* 0x0000000400148947 */ /* 0x002fec0003800000 */
.L_x_78:
[----:B------:R-:W1:Y:S01]  /*4790*/  SYNCS.PHASECHK.TRANS64.TRYWAIT P0, [R6+URZ], R5 ;  /* 0x00000005060075a7 */ /* 0x000e62000800017f */
[----:B------:R-:W-:-:S05]  /*47a0*/  VIADD R0, R0, 0x1 ;  /* 0x0000000100007836 */ /* 0x000fca0000000000 */
[----:B------:R-:W-:-:S04]  /*47b0*/  ISETP.NE.AND P1, PT, R0, 0x6, PT ;  /* 0x000000060000780c */ /* 0x000fc80003f25270 */
[----:B------:R-:W-:Y:S02]  /*47c0*/  SEL R2, RZ, 0x1, P1 ;  /* 0x00000001ff027807 */ /* 0x000fe40000800000 */
[----:B------:R-:W-:Y:S02]  /*47d0*/  SEL R0, R0, RZ, P1 ;  /* 0x000000ff00007207 */ /* 0x000fe40000800000 */
[----:B------:R-:W-:-:S03]  /*47e0*/  LOP3.LUT R7, R7, R2, RZ, 0x3c, !PT ;  /* 0x0000000207077212 */ /* 0x000fc600078e3cff */
[----:B0-----:R-:W-:Y:S01]  /*47f0*/  IMAD R9, R0, 0x8, R3 ;  /* 0x0000000800097824 */ /* 0x001fe200078e0203 */
[----:B------:R-:W-:Y:S01]  /*4800*/  SHF.L.U32 R4, R7, 0x1f, RZ ;  /* 0x0000001f07047819 */ /* 0x000fe200000006ff */
[----:B-1----:R-:W-:Y:S06]  /*4810*/  @!P0 BRA `(.L_x_66) ;  /* 0x0000000400048947 */ /* 0x002fec0003800000 */
.L_x_79:
        /* <DEDUP_REMOVED lines=9> */
.L_x_80:
[----:B------:R-:W1:Y:S01]  /*48b0*/  SYNCS.PHASECHK.TRANS64.TRYWAIT P0, [R6+URZ], R5 ;  /* 0x00000005060075a7 */ /* 0x000e62000800017f */
[----:B------:R-:W-:-:S05]  /*48c0*/  VIADD R0, R0, 0x1 ;  /* 0x0000000100007836 */ /* 0x000fca0000000000 */
[----:B------:R-:W-:-:S04]  /*48d0*/  ISETP.NE.AND P1, PT, R0, 0x6, PT ;  /* 0x000000060000780c */ /* 0x000fc80003f25270 */
[----:B------:R-:W-:Y:S02]  /*48e0*/  SEL R2, RZ, 0x1, P1 ;  /* 0x00000001ff027807 */ /* 0x000fe40000800000 */
[----:B------:R-:W-:Y:S02]  /*48f0*/  SEL R0, R0, RZ, P1 ;  /* 0x000000ff00007207 */ /* 0x000fe40000800000 */
[----:B------:R-:W-:Y:S01]  /*4900*/  LOP3.LUT R2, R7, R2, RZ, 0x3c, !PT ;  /* 0x0000000207027212 */ /* 0x000fe200078e3cff */
[----:B-1----:R-:W-:Y:S06]  /*4910*/  @!P0 BRA `(.L_x_68) ;  /* 0x0000000000ec8947 */ /* 0x002fec0003800000 */
.L_x_81:
[----:B------:R-:W-:Y:S01]  /*4920*/  IMAD R3, R0, 0x8, R3 ;  /* 0x0000000800037824 */ /* 0x000fe200078e0203 */
[----:B------:R-:W-:-:S07]  /*4930*/  SHF.L.U32 R0, R2, 0x1f, RZ ;  /* 0x0000001f02007819 */ /* 0x000fce00000006ff */
.L_x_69:
[----:B--2---:R2:W3:Y:S02]  /*4940*/  SYNCS.PHASECHK.TRANS64.TRYWAIT P0, [R3+URZ], R0 ;  /* 0x00000000030075a7 */ /* 0x0044e4000800017f */
[----:B---3--:R-:W-:Y:S05]  /*4950*/  @!P0 NANOSLEEP.SYNCS 0x989680 ;  /* 0x009896800000895d */ /* 0x008fea0003900000 */
[----:B------:R-:W3:Y:S02]  /*4960*/  @!P0 SYNCS.PHASECHK.TRANS64 P0, [R3+URZ], R0 ;  /* 0x00000000030085a7 */ /* 0x000ee4000800007f */
[----:B---3--:R-:W-:Y:S05]  /*4970*/  @!P0 BRA `(.L_x_69) ;  /* 0xfffffffc00f08947 */ /* 0x008fea000383ffff */
.L_x_62:
[----:B------:R-:W-:Y:S05]  /*4980*/  BSYNC B0 ;  /* 0x0000000000007941 */ /* 0x000fea0003800000 */
.L_x_61:
[----:B------:R-:W-:Y:S05]  /*4990*/  EXIT ;  /* 0x000000000000794d */ /* 0x000fea0003800000 */
.L_x_21:
[----:B-1----:R1:W2:Y:S02]  /*49a0*/  SYNCS.PHASECHK.TRANS64.TRYWAIT P1, [R3+URZ], R0 ;  /* 0x00000000030075a7 */ /* 0x0022a4000802017f */
[----:B--2---:R-:W-:Y:S05]  /*49b0*/  @!P1 NANOSLEEP.SYNCS 0x989680 ;  /* 0x009896800000995d */ /* 0x004fea0003900000 */
[----:B------:R-:W2:Y:S02]  /*49c0*/  @!P1 SYNCS.PHASECHK.TRANS64 P1, [R3+URZ], R0 ;  /* 0x00000000030095a7 */ /* 0x000ea4000802007f */
[----:B--2---:R-:W-:Y:S05]  /*49d0*/  @!P1 BRA `(.L_x_21) ;  /* 0xfffffffc00f09947 */ /* 0x004fea000383ffff */
[----:B------:R-:W-:Y:S05]  /*49e0*/  BRA `(.L_x_20) ;  /* 0xffffffc800dc7947 */ /* 0x000fea000383ffff */
.L_x_26:
[----:B-1----:R1:W2:Y:S02]  /*49f0*/  SYNCS.PHASECHK.TRANS64.TRYWAIT P1, [R4+URZ], R3 ;  /* 0x00000003040075a7 */ /* 0x0022a4000802017f */
[----:B--2---:R-:W-:Y:S05]  /*4a00*/  @!P1 NANOSLEEP.SYNCS 0x989680 ;  /* 0x009896800000995d */ /* 0x004fea0003900000 */
[----:B------:R-:W2:Y:S02]  /*4a10*/  @!P1 SYNCS.PHASECHK.TRANS64 P1, [R4+URZ], R3 ;  /* 0x00000003040095a7 */ /* 0x000ea4000802007f */
[----:B--2---:R-:W-:Y:S05]  /*4a20*/  @!P1 BRA `(.L_x_26) ;  /* 0xfffffffc00f09947 */ /* 0x004fea000383ffff */
[----:B------:R-:W-:Y:S05]  /*4a30*/  BRA `(.L_x_25) ;  /* 0xffffffd0003c7947 */ /* 0x000fea000383ffff */
.L_x_49:
[----:B------:R-:W-:Y:S01]  /*4a40*/  BSSY B1, `(.L_x_70) ;  /* 0x0000006000017945 */ /* 0x000fe20003800000 */
[----:B------:R-:W-:-:S07]  /*4a50*/  IMAD.MOV.U32 R15, RZ, RZ, -0x1 ;  /* 0xffffffffff0f7424 */ /* 0x000fce00078e00ff */
[----:B------:R-:W-:Y:S05]  /*4a60*/  WARPSYNC.COLLECTIVE R15, `(.L_x_71) ;  /* 0x000000000f0c7348 */ /* 0x000fea0003c00000 */
[----:B------:R-:W-:Y:S02]  /*4a70*/  ELECT P6, UR62, PT ;  /* 0x00000000003e782f */ /* 0x000fe400038c0000 */
[----:B------:R-:W-:Y:S01]  /*4a80*/  MOV R14, UR62 ;  /* 0x0000003e000e7c02 */ /* 0x000fe20008000f00 */
[----:B------:R-:W-:Y:S10]  /*4a90*/  ENDCOLLECTIVE ;  /* 0x000000000000791b */ /* 0x000ff40003800000 */
.L_x_71:
[----:B------:R-:W-:Y:S05]  /*4aa0*/  BSYNC B1 ;  /* 0x0000000000017941 */ /* 0x000fea0003800000 */
.L_x_70:
[----:B------:R-:W-:Y:S05]  /*4ab0*/  BRA `(.L_x_72) ;  /* 0xffffffec00c07947 */ /* 0x000fea000383ffff */
.L_x_52:
[----:B0-----:R0:W1:Y:S02]  /*4ac0*/  SYNCS.PHASECHK.TRANS64.TRYWAIT P0, [R14+URZ+0x30], R3 ;  /* 0x000030030e0075a7 */ /* 0x001064000800017f */
[----:B-1----:R-:W-:Y:S05]  /*4ad0*/  @!P0 NANOSLEEP.SYNCS 0x989680 ;  /* 0x009896800000895d */ /* 0x002fea0003900000 */
[----:B------:R-:W1:Y:S02]  /*4ae0*/  @!P0 SYNCS.PHASECHK.TRANS64 P0, [R14+URZ+0x30], R3 ;  /* 0x000030030e0085a7 */ /* 0x000e64000800007f */
[----:B-1----:R-:W-:Y:S05]  /*4af0*/  @!P0 BRA `(.L_x_52) ;  /* 0xfffffffc00f08947 */ /* 0x002fea000383ffff */
[----:B------:R-:W-:Y:S05]  /*4b00*/  BRA `(.L_x_73) ;  /* 0xffffffec00f87947 */ /* 0x000fea000383ffff */
.L_x_60:
[----:B------:R-:W-:Y:S01]  /*4b10*/  BSSY B0, `(.L_x_74) ;  /* 0x0000006000007945 */ /* 0x000fe20003800000 */
[----:B------:R-:W-:-:S07]  /*4b20*/  IMAD.MOV.U32 R15, RZ, RZ, -0x1 ;  /* 0xffffffffff0f7424 */ /* 0x000fce00078e00ff */
[----:B------:R-:W-:Y:S05]  /*4b30*/  WARPSYNC.COLLECTIVE R15, `(.L_x_75) ;  /* 0x000000000f0c7348 */ /* 0x000fea0003c00000 */
[----:B------:R-:W-:Y:S02]  /*4b40*/  ELECT P6, UR62, PT ;  /* 0x00000000003e782f */ /* 0x000fe400038c0000 */
[----:B------:R-:W-:Y:S01]  /*4b50*/  MOV R14, UR62 ;  /* 0x0000003e000e7c02 */ /* 0x000fe20008000f00 */
[----:B------:R-:W-:Y:S10]  /*4b60*/  ENDCOLLECTIVE ;  /* 0x000000000000791b */ /* 0x000ff40003800000 */
.L_x_75:
[----:B------:R-:W-:Y:S05]  /*4b70*/  BSYNC B0 ;  /* 0x0000000000007941 */ /* 0x000fea0003800000 */
.L_x_74:
[----:B------:R-:W-:Y:S05]  /*4b80*/  BRA `(.L_x_76) ;  /* 0xfffffff800887947 */ /* 0x000fea000383ffff */
.L_x_64:
[----:B0-----:R0:W1:Y:S02]  /*4b90*/  SYNCS.PHASECHK.TRANS64.TRYWAIT P0, [R7+URZ], R2 ;  /* 0x00000002070075a7 */ /* 0x001064000800017f */
[----:B-1----:R-:W-:Y:S05]  /*4ba0*/  @!P0 NANOSLEEP.SYNCS 0x989680 ;  /* 0x009896800000895d */ /* 0x002fea0003900000 */
[----:B------:R-:W1:Y:S02]  /*4bb0*/  @!P0 SYNCS.PHASECHK.TRANS64 P0, [R7+URZ], R2 ;  /* 0x00000002070085a7 */ /* 0x000e64000800007f */
[----:B-1----:R-:W-:Y:S05]  /*4bc0*/  @!P0 BRA `(.L_x_64) ;  /* 0xfffffffc00f08947 */ /* 0x002fea000383ffff */
[----:B------:R-:W-:Y:S05]  /*4bd0*/  BRA `(.L_x_77) ;  /* 0xfffffff800c87947 */ /* 0x000fea000383ffff */
.L_x_65:
[----:B0-----:R0:W1:Y:S02]  /*4be0*/  SYNCS.PHASECHK.TRANS64.TRYWAIT P0, [R9+URZ], R4 ;  /* 0x00000004090075a7 */ /* 0x001064000800017f */
[----:B-1----:R-:W-:Y:S05]  /*4bf0*/  @!P0 NANOSLEEP.SYNCS 0x989680 ;  /* 0x009896800000895d */ /* 0x002fea0003900000 */
[----:B------:R-:W1:Y:S02]  /*4c00*/  @!P0 SYNCS.PHASECHK.TRANS64 P0, [R9+URZ], R4 ;  /* 0x00000004090085a7 */ /* 0x000e64000800007f */
[----:B-1----:R-:W-:Y:S05]  /*4c10*/  @!P0 BRA `(.L_x_65) ;  /* 0xfffffffc00f08947 */ /* 0x002fea000383ffff */
[----:B------:R-:W-:Y:S05]  /*4c20*/  BRA `(.L_x_78) ;  /* 0xfffffff800d87947 */ /* 0x000fea000383ffff */
.L_x_66:
[----:B0-----:R0:W1:Y:S02]  /*4c30*/  SYNCS.PHASECHK.TRANS64.TRYWAIT P0, [R6+URZ], R5 ;  /* 0x00000005060075a7 */ /* 0x001064000800017f */
[----:B-1----:R-:W-:Y:S05]  /*4c40*/  @!P0 NANOSLEEP.SYNCS 0x989680 ;  /* 0x009896800000895d */ /* 0x002fea0003900000 */
[----:B------:R-:W1:Y:S02]  /*4c50*/  @!P0 SYNCS.PHASECHK.TRANS64 P0, [R6+URZ], R5 ;  /* 0x00000005060085a7 */ /* 0x000e64000800007f */
[----:B-1----:R-:W-:Y:S05]  /*4c60*/  @!P0 BRA `(.L_x_66) ;  /* 0xfffffffc00f08947 */ /* 0x002fea000383ffff */
[----:B------:R-:W-:Y:S05]  /*4c70*/  BRA `(.L_x_79) ;  /* 0xfffffff800e87947 */ /* 0x000fea000383ffff */
.L_x_67:
[----:B0-----:R0:W1:Y:S02]  /*4c80*/  SYNCS.PHASECHK.TRANS64.TRYWAIT P0, [R9+URZ], R4 ;  /* 0x00000004090075a7 */ /* 0x001064000800017f */
[----:B-1----:R-:W-:Y:S05]  /*4c90*/  @!P0 NANOSLEEP.SYNCS 0x989680 ;  /* 0x009896800000895d */ /* 0x002fea0003900000 */
[----:B------:R-:W1:Y:S02]  /*4ca0*/  @!P0 SYNCS.PHASECHK.TRANS64 P0, [R9+URZ], R4 ;  /* 0x00000004090085a7 */ /* 0x000e64000800007f */
[----:B-1----:R-:W-:Y:S05]  /*4cb0*/  @!P0 BRA `(.L_x_67) ;  /* 0xfffffffc00f08947 */ /* 0x002fea000383ffff */
[----:B------:R-:W-:Y:S05]  /*4cc0*/  BRA `(.L_x_80) ;  /* 0xfffffff800f87947 */ /* 0x000fea000383ffff */
.L_x_68:
[----:B-1----:R1:W2:Y:S02]  /*4cd0*/  SYNCS.PHASECHK.TRANS64.TRYWAIT P0, [R6+URZ], R5 ;  /* 0x00000005060075a7 */ /* 0x0022a4000800017f */
[----:B--2---:R-:W-:Y:S05]  /*4ce0*/  @!P0 NANOSLEEP.SYNCS 0x989680 ;  /* 0x009896800000895d */ /* 0x004fea0003900000 */
[----:B------:R-:W2:Y:S02]  /*4cf0*/  @!P0 SYNCS.PHASECHK.TRANS64 P0, [R6+URZ], R5 ;  /* 0x00000005060085a7 */ /* 0x000ea4000800007f */
[----:B--2---:R-:W-:Y:S05]  /*4d00*/  @!P0 BRA `(.L_x_68) ;  /* 0xfffffffc00f08947 */ /* 0x004fea000383ffff */
[----:B------:R-:W-:Y:S05]  /*4d10*/  BRA `(.L_x_81) ;  /* 0xfffffffc00007947 */ /* 0x000fea000383ffff */
.L_x_82:
[----:B------:R-:W-:-:S00]  /*4d20*/  BRA `(.L_x_82) ;  /* 0xfffffffc00fc7947 */ /* 0x000fc0000383ffff */
[----:B------:R-:W-:-:S00]  /*4d30*/  NOP ;  /* 0x0000000000007918 */ /* 0x000fc00000000000 */
        /* <DEDUP_REMOVED lines=12> */
.L_x_83:


//--------------------- .nv.global.init           --------------------------
	.section	.nv.global.init,"aw",@progbits
.nv.global.init:
	.type		$str$22,@object
	.size		$str$22,($str$23 - $str$22)
$str$22:
        /*0000*/ 	.byte	0x6b, 0x5f, 0x74, 0x69, 0x6c, 0x65, 0x5f, 0x63, 0x6f, 0x75, 0x6e, 0x74, 0x20, 0x3e, 0x3d, 0x20
        /*0010*/ 	.byte	0x31, 0x00
	.type		$str$23,@object
	.size		$str$23,(__unnamed_1 - $str$23)
$str$23:
        /*0012*/ 	.byte	0x2f, 0x74, 0x6d, 0x70, 0x2f, 0x63, 0x75, 0x74, 0x6c, 0x61, 0x73, 0x73, 0x5f, 0x73, 0x77, 0x65
        /*0022*/ 	.byte	0x65, 0x70, 0x5f, 0x73, 0x72, 0x63, 0x2f, 0x69, 0x6e, 0x63, 0x6c, 0x75, 0x64, 0x65, 0x2f, 0x63
        /*0032*/ 	.byte	0x75, 0x74, 0x6c, 0x61, 0x73, 0x73, 0x2f, 0x67, 0x65, 0x6d, 0x6d, 0x2f, 0x63, 0x6f, 0x6c, 0x6c
        /*0042*/ 	.byte	0x65, 0x63, 0x74, 0x69, 0x76, 0x65, 0x2f, 0x73, 0x6d, 0x39, 0x30, 0x5f, 0x6d, 0x6d, 0x61, 0x5f
        /*0052*/ 	.byte	0x74, 0x6d, 0x61, 0x5f, 0x67, 0x6d, 0x6d, 0x61, 0x5f, 0x73, 0x73, 0x5f, 0x77, 0x61, 0x72, 0x70
        /*0062*/ 	.byte	0x73, 0x70, 0x65, 0x63, 0x69, 0x61, 0x6c, 0x69, 0x7a, 0x65, 0x64, 0x2e, 0x68, 0x70, 0x70, 0x00
	.type		__unnamed_1,@object
	.size		__unnamed_1,(.L_0 - __unnamed_1)
__unnamed_1:
        /*0072*/ 	.byte	0x76, 0x6f, 0x69, 0x64, 0x20, 0x63, 0x75, 0x74, 0x6c, 0x61, 0x73, 0x73, 0x3a, 0x3a, 0x67, 0x65
        /* <DEDUP_REMOVED lines=180> */
        /*0bc2*/ 	.byte	0x69, 0x64, 0x65, 0x6e, 0x74, 0x69, 0x74, 0x79, 0x5d, 0x00
.L_0:


//--------------------- .nv.shared._ZN7cutlass13device_kernelINS_4gemm6kernel13GemmUniversalIN4cute5tupleIJiiiiEEENS1_10collective13CollectiveMmaINS1_34MainloopSm90TmaGmmaWarpSpecializedILi6ENS5_IJNS4_1CILi2EEENSA_ILi1EEESC_EEENS1_35KernelTmaWarpSpecializedCooperativeEEENS5_IJNSA_ILi128EEENSA_ILi8EEESG_EEENS_10bfloat16_tENS5_IJlSC_lEEESJ_SK_NS4_8TiledMMAINS4_8MMA_AtomIJNS4_4SM904GMMA26MMA_64x8x16_F32BF16BF16_SSILNSO_5MajorE0ELSQ_0ELNSO_7ScaleInE1ELSR_1EEEEEENS4_6LayoutISD_NS5_IJSC_NSA_ILi0EEESV_EEEEENS5_IJNS4_10UnderscoreESY_SY_EEEEENS4_13SM90_TMA_LOADENS4_14ComposedLayoutINS4_7SwizzleILi3ELi4ELi3EEENS4_18smem_ptr_flag_bitsILi16EEENSU_INS5_IJSH_NSA_ILi64EEEEEENS5_IJS17_SC_EEEEEEEvNS4_8identityENS4_23SM90_TMA_LOAD_MULTICASTES1B_vS1C_EENS_8epilogue10collective6detail29Sm90TmaWarpSpecializedAdapterINS1G_15DefaultEpilogueISJ_SK_SK_NS1F_6thread17LinearCombinationISJ_Li1EffLNS1K_9ScaleType4KindE0ELNS_15FloatRoundStyleE2ESJ_EENS1_15EpilogueDefaultEEEEEvvEEEEvNT_6ParamsE --------------------------
	.section	.nv.shared._ZN7cutlass13device_kernelINS_4gemm6kernel13GemmUniversalIN4cute5tupleIJiiiiEEENS1_10collective13CollectiveMmaINS1_34MainloopSm90TmaGmmaWarpSpecializedILi6ENS5_IJNS4_1CILi2EEENSA_ILi1EEESC_EEENS1_35KernelTmaWarpSpecializedCooperativeEEENS5_IJNSA_ILi128EEENSA_ILi8EEESG_EEENS_10bfloat16_tENS5_IJlSC_lEEESJ_SK_NS4_8TiledMMAINS4_8MMA_AtomIJNS4_4SM904GMMA26MMA_64x8x16_F32BF16BF16_SSILNSO_5MajorE0ELSQ_0ELNSO_7ScaleInE1ELSR_1EEEEEENS4_6LayoutISD_NS5_IJSC_NSA_ILi0EEESV_EEEEENS5_IJNS4_10UnderscoreESY_SY_EEEEENS4_13SM90_TMA_LOADENS4_14ComposedLayoutINS4_7SwizzleILi3ELi4ELi3EEENS4_18smem_ptr_flag_bitsILi16EEENSU_INS5_IJSH_NSA_ILi64EEEEEENS5_IJS17_SC_EEEEEEEvNS4_8identityENS4_23SM90_TMA_LOAD_MULTICASTES1B_vS1C_EENS_8epilogue10collective6detail29Sm90TmaWarpSpecializedAdapterINS1G_15DefaultEpilogueISJ_SK_SK_NS1F_6thread17LinearCombinationISJ_Li1EffLNS1K_9ScaleType4KindE0ELNS_15FloatRoundStyleE2ESJ_EENS1_15EpilogueDefaultEEEEEvvEEEEvNT_6ParamsE,"aw",@nobits
	.sectionflags	@""
	.align	16
	.zero		1024


//--------------------- .nv.shared.reserved.0     --------------------------
	.section	.nv.shared.reserved.0,"aw",@nobits
	.weak		__nv_reservedSMEM_offset_0_alias
	.size		__nv_reservedSMEM_offset_0_alias, 0, 0
	.other		__nv_reservedSMEM_offset_0_alias,@"STO_CUDA_RESERVED_SHARED STV_DEFAULT"
__nv_reservedSMEM_offset_0_alias:
	.zero		0


//--------------------- .nv.global                --------------------------
	.section	.nv.global,"aw",@nobits
.nv.global:
	.type		_ZN40_INTERNAL_84d15bb6_4_k_cu_7a49a0cc_134524cute1_E,@object
	.size		_ZN40_INTERNAL_84d15bb6_4_k_cu_7a49a0cc_134524cute1_E,(_ZN40_INTERNAL_84d15bb6_4_k_cu_7a49a0cc_134524cuda3std3__45__cpo6cbeginE - _ZN40_INTERNAL_84d15bb6_4_k_cu_7a49a0cc_134524cute1_E)
_ZN40_INTERNAL_84d15bb6_4_k_cu_7a49a0cc_134524cute1_E:
	.zero		1
	.type		_ZN40_INTERNAL_84d15bb6_4_k_cu_7a49a0cc_134524cuda3std3__45__cpo6cbeginE,@object
	.size		_ZN40_INTERNAL_84d15bb6_4_k_cu_7a49a0cc_134524cuda3std3__45__cpo6cbeginE,(_ZN40_INTERNAL_84d15bb6_4_k_cu_7a49a0cc_134524cuda3std3__48in_placeE - _ZN40_INTERNAL_84d15bb6_4_k_cu_7a49a0cc_134524cuda3std3__45__cpo6cbeginE)
_ZN40_INTERNAL_84d15bb6_4_k_cu_7a49a0cc_134524cuda3std3__45__cpo6cbeginE:
	.zero		1
	.type		_ZN40_INTERNAL_84d15bb6_4_k_cu_7a49a0cc_134524cuda3std3__48in_placeE,@object
	.size		_ZN40_INTERNAL_84d15bb6_4_k_cu_7a49a0cc_134524cuda3std3__48in_placeE,(_ZN40_INTERNAL_84d15bb6_4_k_cu_7a49a0cc_134524cuda3std6ranges3__45__cpo9iter_moveE - _ZN40_INTERNAL_84d15bb6_4_k_cu_7a49a0cc_134524cuda3std3__48in_placeE)
_ZN40_INTERNAL_84d15bb6_4_k_cu_7a49a0cc_134524cuda3std3__48in_placeE:
	.zero		1
	.type		_ZN40_INTERNAL_84d15bb6_4_k_cu_7a49a0cc_134524cuda3std6ranges3__45__cpo9iter_moveE,@object
	.size		_ZN40_INTERNAL_84d15bb6_4_k_cu_7a49a0cc_134524cuda3std6ranges3__45__cpo9iter_moveE,(_ZN40_INTERNAL_84d15bb6_4_k_cu_7a49a0cc_134524cuda3std3__45__cpo5beginE - _ZN40_INTERNAL_84d15bb6_4_k_cu_7a49a0cc_134524cuda3std6ranges3__45__cpo9iter_moveE)
_ZN40_INTERNAL_84d15bb6_4_k_cu_7a49a0cc_134524cuda3std6ranges3__45__cpo9iter_moveE:
	.zero		1
	.type		_ZN40_INTERNAL_84d15bb6_4_k_cu_7a49a0cc_134524cuda3std3__45__cpo5beginE,@object
	.size		_ZN40_INTERNAL_84d15bb6_4_k_cu_7a49a0cc_134524cuda3std3__45__cpo5beginE,(_ZN40_INTERNAL_84d15bb6_4_k_cu_7a49a0cc_134524cuda3std3__442_GLOBAL__N__84d15bb6_4_k_cu_7a49a0cc_134526ignoreE - _ZN40_INTERNAL_84d15bb6_4_k_cu_7a49a0cc_134524cuda3std3__45__cpo5beginE)
_ZN40_INTERNAL_84d15bb6_4_k_cu_7a49a0cc_134524cuda3std3__45__cpo5beginE:
	.zero		1
	.type		_ZN40_INTERNAL_84d15bb6_4_k_cu_7a49a0cc_134524cuda3std3__442_GLOBAL__N__84d15bb6_4_k_cu_7a49a0cc_134526ignoreE,@object
	.size		_ZN40_INTERNAL_84d15bb6_4_k_cu_7a49a0cc_134524cuda3std3__442_GLOBAL__N__84d15bb6_4_k_cu_7a49a0cc_134526ignoreE,(_ZN40_INTERNAL_84d15bb6_4_k_cu_7a49a0cc_134524cute7productE - _ZN40_INTERNAL_84d15bb6_4_k_cu_7a49a0cc_134524cuda3std3__442_GLOBAL__N__84d15bb6_4_k_cu_7a49a0cc_134526ignoreE)
_ZN40_INTERNAL_84d15bb6_4_k_cu_7a49a0cc_134524cuda3std3__442_GLOBAL__N__84d15bb6_4_k_cu_7a49a0cc_134526ignoreE:
	.zero		1
	.type		_ZN40_INTERNAL_84d15bb6_4_k_cu_7a49a0cc_134524cute7productE,@object
	.size		_ZN40_INTERNAL_84d15bb6_4_k_cu_7a49a0cc_134524cute7productE,(_ZN40_INTERNAL_84d15bb6_4_k_cu_7a49a0cc_134524cuda3std3__45__cpo3endE - _ZN40_INTERNAL_84d15bb6_4_k_cu_7a49a0cc_134524cute7productE)
_ZN40_INTERNAL_84d15bb6_4_k_cu_7a49a0cc_134524cute7productE:
	.zero		1
	.type		_ZN40_INTERNAL_84d15bb6_4_k_cu_7a49a0cc_134524cuda3std3__45__cpo3endE,@object
	.size		_ZN40_INTERNAL_84d15bb6_4_k_cu_7a49a0cc_134524cuda3std3__45__cpo3endE,(_ZN40_INTERNAL_84d15bb6_4_k_cu_7a49a0cc_134524cuda3std3__419piecewise_constructE - _ZN40_INTERNAL_84d15bb6_4_k_cu_7a49a0cc_134524cuda3std3__45__cpo3endE)
_ZN40_INTERNAL_84d15bb6_4_k_cu_7a49a0cc_134524cuda3std3__45__cpo3endE:
	.zero		1
	.type		_ZN40_INTERNAL_84d15bb6_4_k_cu_7a49a0cc_134524cuda3std3__419piecewise_constructE,@object
	.size		_ZN40_INTERNAL_84d15bb6_4_k_cu_7a49a0cc_134524cuda3std3__419piecewise_constructE,(_ZN40_INTERNAL_84d15bb6_4_k_cu_7a49a0cc_134524cuda3std3__45__cpo4cendE - _ZN40_INTERNAL_84d15bb6_4_k_cu_7a49a0cc_134524cuda3std3__419piecewise_constructE)
_ZN40_INTERNAL_84d15bb6_4_k_cu_7a49a0cc_134524cuda3std3__419piecewise_constructE:
	.zero		1
	.type		_ZN40_INTERNAL_84d15bb6_4_k_cu_7a49a0cc_134524cuda3std3__45__cpo4cendE,@object
	.size		_ZN40_INTERNAL_84d15bb6_4_k_cu_7a49a0cc_134524cuda3std3__45__cpo4cendE,(_ZN40_INTERNAL_84d15bb6_4_k_cu_7a49a0cc_134524cuda3std6ranges3__45__cpo4swapE - _ZN40_INTERNAL_84d15bb6_4_k_cu_7a49a0cc_134524cuda3std3__45__cpo4cendE)
_ZN40_INTERNAL_84d15bb6_4_k_cu_7a49a0cc_134524cuda3std3__45__cpo4cendE:
	.zero		1
	.type		_ZN40_INTERNAL_84d15bb6_4_k_cu_7a49a0cc_134524cuda3std6ranges3__45__cpo4swapE,@object
	.size		_ZN40_INTERNAL_84d15bb6_4_k_cu_7a49a0cc_134524cuda3std6ranges3__45__cpo4swapE,(.L_8 - _ZN40_INTERNAL_84d15bb6_4_k_cu_7a49a0cc_134524cuda3std6ranges3__45__cpo4swapE)
_ZN40_INTERNAL_84d15bb6_4_k_cu_7a49a0cc_134524cuda3std6ranges3__45__cpo4swapE:
	.zero		1
.L_8:


//--------------------- .nv.constant0._ZN7cutlass13device_kernelINS_4gemm6kernel13GemmUniversalIN4cute5tupleIJiiiiEEENS1_10collective13CollectiveMmaINS1_34MainloopSm90TmaGmmaWarpSpecializedILi6ENS5_IJNS4_1CILi2EEENSA_ILi1EEESC_EEENS1_35KernelTmaWarpSpecializedCooperativeEEENS5_IJNSA_ILi128EEENSA_ILi8EEESG_EEENS_10bfloat16_tENS5_IJlSC_lEEESJ_SK_NS4_8TiledMMAINS4_8MMA_AtomIJNS4_4SM904GMMA26MMA_64x8x16_F32BF16BF16_SSILNSO_5MajorE0ELSQ_0ELNSO_7ScaleInE1ELSR_1EEEEEENS4_6LayoutISD_NS5_IJSC_NSA_ILi0EEESV_EEEEENS5_IJNS4_10UnderscoreESY_SY_EEEEENS4_13SM90_TMA_LOADENS4_14ComposedLayoutINS4_7SwizzleILi3ELi4ELi3EEENS4_18smem_ptr_flag_bitsILi16EEENSU_INS5_IJSH_NSA_ILi64EEEEEENS5_IJS17_SC_EEEEEEEvNS4_8identityENS4_23SM90_TMA_LOAD_MULTICASTES1B_vS1C_EENS_8epilogue10collective6detail29Sm90TmaWarpSpecializedAdapterINS1G_15DefaultEpilogueISJ_SK_SK_NS1F_6thread17LinearCombinationISJ_Li1EffLNS1K_9ScaleType4KindE0ELNS_15FloatRoundStyleE2ESJ_EENS1_15EpilogueDefaultEEEEEvvEEEEvNT_6ParamsE --------------------------
	.section	.nv.constant0._ZN7cutlass13device_kernelINS_4gemm6kernel13GemmUniversalIN4cute5tupleIJiiiiEEENS1_10collective13CollectiveMmaINS1_34MainloopSm90TmaGmmaWarpSpecializedILi6ENS5_IJNS4_1CILi2EEENSA_ILi1EEESC_EEENS1_35KernelTmaWarpSpecializedCooperativeEEENS5_IJNSA_ILi128EEENSA_ILi8EEESG_EEENS_10bfloat16_tENS5_IJlSC_lEEESJ_SK_NS4_8TiledMMAINS4_8MMA_AtomIJNS4_4SM904GMMA26MMA_64x8x16_F32BF16BF16_SSILNSO_5MajorE0ELSQ_0ELNSO_7ScaleInE1ELSR_1EEEEEENS4_6LayoutISD_NS5_IJSC_NSA_ILi0EEESV_EEEEENS5_IJNS4_10UnderscoreESY_SY_EEEEENS4_13SM90_TMA_LOADENS4_14ComposedLayoutINS4_7SwizzleILi3ELi4ELi3EEENS4_18smem_ptr_flag_bitsILi16EEENSU_INS5_IJSH_NSA_ILi64EEEEEENS5_IJS17_SC_EEEEEEEvNS4_8identityENS4_23SM90_TMA_LOAD_MULTICASTES1B_vS1C_EENS_8epilogue10collective6detail29Sm90TmaWarpSpecializedAdapterINS1G_15DefaultEpilogueISJ_SK_SK_NS1F_6thread17LinearCombinationISJ_Li1EffLNS1K_9ScaleType4KindE0ELNS_15FloatRoundStyleE2ESJ_EENS1_15EpilogueDefaultEEEEEvvEEEEvNT_6ParamsE,"a",@progbits
	.sectionflags	@""
	.align	4
.nv.constant0._ZN7cutlass13device_kernelINS_4gemm6kernel13GemmUniversalIN4cute5tupleIJiiiiEEENS1_10collective13CollectiveMmaINS1_34MainloopSm90TmaGmmaWarpSpecializedILi6ENS5_IJNS4_1CILi2EEENSA_ILi1EEESC_EEENS1_35KernelTmaWarpSpecializedCooperativeEEENS5_IJNSA_ILi128EEENSA_ILi8EEESG_EEENS_10bfloat16_tENS5_IJlSC_lEEESJ_SK_NS4_8TiledMMAINS4_8MMA_AtomIJNS4_4SM904GMMA26MMA_64x8x16_F32BF16BF16_SSILNSO_5MajorE0ELSQ_0ELNSO_7ScaleInE1ELSR_1EEEEEENS4_6LayoutISD_NS5_IJSC_NSA_ILi0EEESV_EEEEENS5_IJNS4_10UnderscoreESY_SY_EEEEENS4_13SM90_TMA_LOADENS4_14ComposedLayoutINS4_7SwizzleILi3ELi4ELi3EEENS4_18smem_ptr_flag_bitsILi16EEENSU_INS5_IJSH_NSA_ILi64EEEEEENS5_IJS17_SC_EEEEEEEvNS4_8identityENS4_23SM90_TMA_LOAD_MULTICASTES1B_vS1C_EENS_8epilogue10collective6detail29Sm90TmaWarpSpecializedAdapterINS1G_15DefaultEpilogueISJ_SK_SK_NS1F_6thread17LinearCombinationISJ_Li1EffLNS1K_9ScaleType4KindE0ELNS_15FloatRoundStyleE2ESJ_EENS1_15EpilogueDefaultEEEEEvvEEEEvNT_6ParamsE:
	.zero		1664


//--------------------- SYMBOLS --------------------------

	.type		.nv.reservedSmem.offset0,@object
	.size		.nv.reservedSmem.offset0,0x4
	.type		__assertfail,@function
